	.headerflags	@"EF_CUDA_TEXMODE_UNIFIED EF_CUDA_64BIT_ADDRESS EF_CUDA_SM86 EF_CUDA_VIRTUAL_SM(EF_CUDA_SM86)"
	.elftype	@"ET_EXEC"


//--------------------- .nv.info                  --------------------------
	.section	.nv.info,"",@"SHT_CUDA_INFO"
	.align	4


	//----- nvinfo : EIATTR_REGCOUNT
	.align		4
        /*0000*/ 	.byte	0x04, 0x2f
        /*0002*/ 	.short	(.L_1 - .L_0)
	.align		4
.L_0:
        /*0004*/ 	.word	index@(triton_mm)
        /*0008*/ 	.word	0x000000df


	//----- nvinfo : EIATTR_MIN_STACK_SIZE
	.align		4
.L_1:
        /*000c*/ 	.byte	0x04, 0x12
        /*000e*/ 	.short	(.L_3 - .L_2)
	.align		4
.L_2:
        /*0010*/ 	.word	index@(triton_mm)
        /*0014*/ 	.word	0x00000000


	//----- nvinfo : EIATTR_FRAME_SIZE
	.align		4
.L_3:
        /*0018*/ 	.byte	0x04, 0x11
        /*001a*/ 	.short	(.L_5 - .L_4)
	.align		4
.L_4:
        /*001c*/ 	.word	index@(triton_mm)
        /*0020*/ 	.word	0x00000000


	//----- nvinfo : EIATTR_MIN_STACK_SIZE
	.align		4
.L_5:
        /*0024*/ 	.byte	0x04, 0x12
        /*0026*/ 	.short	(.L_7 - .L_6)
	.align		4
.L_6:
        /*0028*/ 	.word	index@(triton_mm)
        /*002c*/ 	.word	0x00000000
.L_7:


//--------------------- .nv.info.triton_mm        --------------------------
	.section	.nv.info.triton_mm,"",@"SHT_CUDA_INFO"
	.sectionflags	@""
	.align	4


	//----- nvinfo : EIATTR_CUDA_API_VERSION
	.align		4
        /*0000*/ 	.byte	0x04, 0x37
        /*0002*/ 	.short	(.L_9 - .L_8)
.L_8:
        /*0004*/ 	.word	0x0000007c


	//----- nvinfo : EIATTR_SW2861232_WAR
	.align		4
.L_9:
        /*0008*/ 	.byte	0x01, 0x35
	.zero		2


	//----- nvinfo : EIATTR_PARAM_CBANK
	.align		4
        /*000c*/ 	.byte	0x04, 0x0a
        /*000e*/ 	.short	(.L_11 - .L_10)
	.align		4
.L_10:
        /*0010*/ 	.word	index@(.nv.constant0.triton_mm)
        /*0014*/ 	.short	0x0160
        /*0016*/ 	.short	0x0020


	//----- nvinfo : EIATTR_CBANK_PARAM_SIZE
	.align		4
.L_11:
        /*0018*/ 	.byte	0x03, 0x19
        /*001a*/ 	.short	0x0020


	//----- nvinfo : EIATTR_KPARAM_INFO
	.align		4
        /*001c*/ 	.byte	0x04, 0x17
        /*001e*/ 	.short	(.L_13 - .L_12)
.L_12:
        /*0020*/ 	.word	0x00000000
        /*0024*/ 	.short	0x0003
        /*0026*/ 	.short	0x0018
        /*0028*/ 	.byte	0x00, 0xf4, 0x21, 0x00


	//----- nvinfo : EIATTR_KPARAM_INFO
	.align		4
.L_13:
        /*002c*/ 	.byte	0x04, 0x17
        /*002e*/ 	.short	(.L_15 - .L_14)
.L_14:
        /*0030*/ 	.word	0x00000000
        /*0034*/ 	.short	0x0002
        /*0036*/ 	.short	0x0010
        /*0038*/ 	.byte	0x00, 0xf4, 0x21, 0x00


	//----- nvinfo : EIATTR_KPARAM_INFO
	.align		4
.L_15:
        /*003c*/ 	.byte	0x04, 0x17
        /*003e*/ 	.short	(.L_17 - .L_16)
.L_16:
        /*0040*/ 	.word	0x00000000
        /*0044*/ 	.short	0x0001
        /*0046*/ 	.short	0x0008
        /*0048*/ 	.byte	0x00, 0xf4, 0x21, 0x00


	//----- nvinfo : EIATTR_KPARAM_INFO
	.align		4
.L_17:
        /*004c*/ 	.byte	0x04, 0x17
        /*004e*/ 	.short	(.L_19 - .L_18)
.L_18:
        /*0050*/ 	.word	0x00000000
        /*0054*/ 	.short	0x0000
        /*0056*/ 	.short	0x0000
        /*0058*/ 	.byte	0x00, 0xf4, 0x21, 0x00


	//----- nvinfo : EIATTR_MAXREG_COUNT
	.align		4
.L_19:
        /*005c*/ 	.byte	0x03, 0x1b
        /*005e*/ 	.short	0x00ff


	//----- nvinfo : EIATTR_EXIT_INSTR_OFFSETS
	.align		4
        /*0060*/ 	.byte	0x04, 0x1c
        /*0062*/ 	.short	(.L_21 - .L_20)


	//   ....[0]....
.L_20:
        /*0064*/ 	.word	0x00002ca0


	//   ....[1]....
        /*0068*/ 	.word	0x00002cf0


	//----- nvinfo : EIATTR_REQNTID
	.align		4
.L_21:
        /*006c*/ 	.byte	0x04, 0x10
        /*006e*/ 	.short	(.L_23 - .L_22)
.L_22:
        /*0070*/ 	.word	0x00000080
        /*0074*/ 	.word	0x00000001
        /*0078*/ 	.word	0x00000001
.L_23:


//--------------------- .nv.callgraph             --------------------------
	.section	.nv.callgraph,"",@"SHT_CUDA_CALLGRAPH"
	.align	4
	.sectionentsize	8
	.align		4
        /*0000*/ 	.word	0x00000000
	.align		4
        /*0004*/ 	.word	0xffffffff
	.align		4
        /*0008*/ 	.word	0x00000000
	.align		4
        /*000c*/ 	.word	0xfffffffe
	.align		4
        /*0010*/ 	.word	0x00000000
	.align		4
        /*0014*/ 	.word	0xfffffffd
	.align		4
        /*0018*/ 	.word	0x00000000
	.align		4
        /*001c*/ 	.word	0xfffffffc


//--------------------- .nv.rel.action            --------------------------
	.section	.nv.rel.action,"",@"SHT_CUDA_RELOCINFO"
	.align	8
	.sectionentsize	8
        /*0000*/ 	.byte	0x73, 0x00, 0x00, 0x00, 0x00, 0x00, 0x00, 0x00, 0x00, 0x00, 0x00, 0x11, 0x25, 0x00, 0x05, 0x36


//--------------------- .nv.constant0.triton_mm   --------------------------
	.section	.nv.constant0.triton_mm,"a",@progbits
	.sectionflags	@""
	.align	4
.nv.constant0.triton_mm:
	.zero		384


//--------------------- .text.triton_mm           --------------------------
	.section	.text.triton_mm,"ax",@progbits
	.sectionflags	@"SHF_BARRIERS=1"
	.sectioninfo	@"SHI_REGISTERS=223"
	.align	128
        .global         triton_mm
        .type           triton_mm,@function
        .size           triton_mm,(.L_x_2 - triton_mm)
        .other          triton_mm,@"STO_CUDA_ENTRY STV_DEFAULT"
triton_mm:
.text.triton_mm:
[----:B------:R-:W-:Y:S02]  /*0000*/  IMAD.MOV.U32 R1, RZ, RZ, c[0x0][0x28] ;  /* 0x00000a00ff017624 */ /* 0x000fe400078e00ff */
[----:B------:R-:W1:Y:S01]  /*0010*/  S2R R11, SR_CTAID.X ;  /* 0x00000000000b7919 */ /* 0x000e620000002500 */
[----:B------:R-:W-:Y:S01]  /*0020*/  IMAD.MOV.U32 R5, RZ, RZ, -0x8 ;  /* 0xfffffff8ff057424 */ /* 0x000fe200078e00ff */
[----:B------:R-:W-:Y:S01]  /*0030*/  ULDC.64 UR6, c[0x0][0x118] ;  /* 0x0000460000067ab9 */ /* 0x000fe20000000a00 */
[----:B------:R-:W-:Y:S01]  /*0040*/  IMAD.MOV.U32 R199, RZ, RZ, 0x2 ;  /* 0x00000002ffc77424 */ /* 0x000fe200078e00ff */
[----:B------:R-:W2:Y:S01]  /*0050*/  S2R R204, SR_TID.X ;  /* 0x0000000000cc7919 */ /* 0x000ea20000002100 */
[----:B------:R-:W-:Y:S01]  /*0060*/  IMAD.MOV.U32 R205, RZ, RZ, 0x1 ;  /* 0x00000001ffcd7424 */ /* 0x000fe200078e00ff */
[----:B------:R-:W-:Y:S01]  /*0070*/  CS2R R200, SRZ ;  /* 0x0000000000c87805 */ /* 0x000fe2000001ff00 */
        /* <DEDUP_REMOVED lines=17> */
[C---:B-1----:R-:W-:Y:S01]  /*0190*/  IMAD.HI R0, R11.reuse, 0x66666667, RZ ;  /* 0x666666670b007827 */ /* 0x042fe200078e02ff */
[----:B------:R-:W-:Y:S01]  /*01a0*/  ISETP.GE.AND P2, PT, R11, RZ, PT ;  /* 0x000000ff0b00720c */ /* 0x000fe20003f46270 */
[----:B------:R-:W-:Y:S01]  /*01b0*/  CS2R R64, SRZ ;  /* 0x0000000000407805 */ /* 0x000fe2000001ff00 */
[----:B------:R-:W-:Y:S01]  /*01c0*/  CS2R R66, SRZ ;  /* 0x0000000000427805 */ /* 0x000fe2000001ff00 */
[----:B--2---:R-:W-:Y:S01]  /*01d0*/  SHF.R.U32.HI R219, RZ, 0x2, R204 ;  /* 0x00000002ffdb7819 */ /* 0x004fe200000116cc */
[----:B------:R-:W-:Y:S01]  /*01e0*/  IMAD.SHL.U32 R217, R204, 0x8, RZ ;  /* 0x00000008ccd97824 */ /* 0x000fe200078e00ff */
[----:B------:R-:W-:Y:S01]  /*01f0*/  SHF.R.U32.HI R3, RZ, 0x1f, R0 ;  /* 0x0000001fff037819 */ /* 0x000fe20000011600 */
[----:B------:R-:W-:Y:S01]  /*0200*/  CS2R R68, SRZ ;  /* 0x0000000000447805 */ /* 0x000fe2000001ff00 */
[----:B------:R-:W-:Y:S01]  /*0210*/  CS2R R70, SRZ ;  /* 0x0000000000467805 */ /* 0x000fe2000001ff00 */
[----:B------:R-:W-:Y:S01]  /*0220*/  CS2R R72, SRZ ;  /* 0x0000000000487805 */ /* 0x000fe2000001ff00 */
[----:B------:R-:W-:Y:S01]  /*0230*/  LEA.HI.SX32 R0, R0, R3, 0x18 ;  /* 0x0000000300007211 */ /* 0x000fe200078fc2ff */
[----:B------:R-:W-:Y:S01]  /*0240*/  CS2R R74, SRZ ;  /* 0x00000000004a7805 */ /* 0x000fe2000001ff00 */
[----:B------:R-:W-:Y:S01]  /*0250*/  CS2R R88, SRZ ;  /* 0x0000000000587805 */ /* 0x000fe2000001ff00 */
[----:B------:R-:W-:Y:S01]  /*0260*/  CS2R R90, SRZ ;  /* 0x00000000005a7805 */ /* 0x000fe2000001ff00 */
[----:B------:R-:W-:Y:S01]  /*0270*/  CS2R R92, SRZ ;  /* 0x00000000005c7805 */ /* 0x000fe2000001ff00 */
[----:B------:R-:W-:Y:S01]  /*0280*/  IMAD R2, R0, R5, 0x4 ;  /* 0x0000000400027424 */ /* 0x000fe200078e0205 */
[----:B------:R-:W-:Y:S01]  /*0290*/  CS2R R94, SRZ ;  /* 0x00000000005e7805 */ /* 0x000fe2000001ff00 */
[----:B------:R-:W-:Y:S01]  /*02a0*/  CS2R R96, SRZ ;  /* 0x0000000000607805 */ /* 0x000fe2000001ff00 */
[----:B------:R-:W-:Y:S01]  /*02b0*/  CS2R R98, SRZ ;  /* 0x0000000000627805 */ /* 0x000fe2000001ff00 */
[----:B------:R-:W-:Y:S01]  /*02c0*/  CS2R R100, SRZ ;  /* 0x0000000000647805 */ /* 0x000fe2000001ff00 */
[----:B------:R-:W-:Y:S01]  /*02d0*/  IMNMX R4, R2, 0x8, PT ;  /* 0x0000000802047817 */ /* 0x000fe20003800200 */
[----:B------:R-:W-:Y:S01]  /*02e0*/  CS2R R102, SRZ ;  /* 0x0000000000667805 */ /* 0x000fe2000001ff00 */
[----:B------:R-:W-:Y:S01]  /*02f0*/  CS2R R104, SRZ ;  /* 0x0000000000687805 */ /* 0x000fe2000001ff00 */
[----:B------:R-:W-:Y:S01]  /*0300*/  CS2R R106, SRZ ;  /* 0x00000000006a7805 */ /* 0x000fe2000001ff00 */
[----:B------:R-:W-:Y:S01]  /*0310*/  IABS R13, R4 ;  /* 0x00000004000d7213 */ /* 0x000fe20000000000 */
[----:B------:R-:W-:Y:S01]  /*0320*/  CS2R R108, SRZ ;  /* 0x00000000006c7805 */ /* 0x000fe2000001ff00 */
[----:B------:R-:W-:Y:S01]  /*0330*/  CS2R R110, SRZ ;  /* 0x00000000006e7805 */ /* 0x000fe2000001ff00 */
[----:B------:R-:W-:Y:S01]  /*0340*/  CS2R R112, SRZ ;  /* 0x0000000000707805 */ /* 0x000fe2000001ff00 */
[----:B------:R-:W1:Y:S01]  /*0350*/  I2F.RP R5, R13 ;  /* 0x0000000d00057306 */ /* 0x000e620000209400 */
        /* <DEDUP_REMOVED lines=15> */
[----:B-1----:R-:W1:Y:S01]  /*0450*/  MUFU.RCP R5, R5 ;  /* 0x0000000500057308 */ /* 0x002e620000001000 */
        /* <DEDUP_REMOVED lines=14> */
[----:B------:R-:W-:Y:S01]  /*0540*/  UMOV UR4, 0xffffffff ;  /* 0xffffffff00047882 */ /* 0x000fe20000000000 */
[----:B-1----:R-:W-:-:S02]  /*0550*/  IADD3 R2, R5, 0xffffffe, RZ ;  /* 0x0ffffffe05027810 */ /* 0x002fc40007ffe0ff */
[----:B------:R-:W-:Y:S02]  /*0560*/  IABS R5, R11 ;  /* 0x0000000b00057213 */ /* 0x000fe40000000000 */
[----:B------:R1:W2:Y:S02]  /*0570*/  F2I.FTZ.U32.TRUNC.NTZ R3, R2 ;  /* 0x0000000200037305 */ /* 0x0002a4000021f000 */
[----:B-1----:R-:W-:Y:S02]  /*0580*/  IMAD.MOV.U32 R2, RZ, RZ, RZ ;  /* 0x000000ffff027224 */ /* 0x002fe400078e00ff */
[----:B--2---:R-:W-:-:S04]  /*0590*/  IMAD.MOV R6, RZ, RZ, -R3 ;  /* 0x000000ffff067224 */ /* 0x004fc800078e0a03 */
[----:B------:R-:W-:Y:S01]  /*05a0*/  IMAD R7, R6, R13, RZ ;  /* 0x0000000d06077224 */ /* 0x000fe200078e02ff */
[----:B------:R-:W-:-:S03]  /*05b0*/  IABS R6, R4 ;  /* 0x0000000400067213 */ /* 0x000fc60000000000 */
[----:B------:R-:W-:-:S04]  /*05c0*/  IMAD.HI.U32 R3, R3, R7, R2 ;  /* 0x0000000703037227 */ /* 0x000fc800078e0002 */
[----:B------:R-:W-:Y:S01]  /*05d0*/  IMAD R7, R0, -0x280, R11 ;  /* 0xfffffd8000077824 */ /* 0x000fe200078e020b */
[----:B------:R-:W-:Y:S01]  /*05e0*/  SHF.R.U32.HI R11, RZ, 0x2, R204 ;  /* 0x00000002ff0b7819 */ /* 0x000fe200000116cc */
[----:B------:R-:W-:Y:S02]  /*05f0*/  IMAD.MOV R6, RZ, RZ, -R6 ;  /* 0x000000ffff067224 */ /* 0x000fe400078e0a06 */
[----:B------:R-:W-:Y:S01]  /*0600*/  IMAD.HI.U32 R2, R3, R5, RZ ;  /* 0x0000000503027227 */ /* 0x000fe200078e00ff */
[----:B------:R-:W-:Y:S02]  /*0610*/  IABS R8, R7 ;  /* 0x0000000700087213 */ /* 0x000fe40000000000 */
[----:B------:R-:W-:Y:S01]  /*0620*/  LOP3.LUT R7, R7, R4, RZ, 0x3c, !PT ;  /* 0x0000000407077212 */ /* 0x000fe200078e3cff */
[----:B------:R-:W-:Y:S02]  /*0630*/  IMAD R2, R2, R6, R5 ;  /* 0x0000000602027224 */ /* 0x000fe400078e0205 */
[----:B------:R-:W-:Y:S01]  /*0640*/  IMAD.HI.U32 R5, R3, R8, RZ ;  /* 0x0000000803057227 */ /* 0x000fe200078e00ff */
[----:B------:R-:W-:-:S02]  /*0650*/  ISETP.GE.AND P4, PT, R7, RZ, PT ;  /* 0x000000ff0700720c */ /* 0x000fc40003f86270 */
[----:B------:R-:W-:Y:S01]  /*0660*/  ISETP.GT.U32.AND P0, PT, R13, R2, PT ;  /* 0x000000020d00720c */ /* 0x000fe20003f04070 */
[----:B------:R-:W-:Y:S01]  /*0670*/  IMAD R6, R5, R6, R8 ;  /* 0x0000000605067224 */ /* 0x000fe200078e0208 */
[----:B------:R-:W-:Y:S01]  /*0680*/  SHF.R.U32.HI R8, RZ, 0x1, R204 ;  /* 0x00000001ff087819 */ /* 0x000fe200000116cc */
[----:B------:R-:W-:Y:S01]  /*0690*/  IMAD.SHL.U32 R3, R204, 0x4, RZ ;  /* 0x00000004cc037824 */ /* 0x000fe200078e00ff */
[----:B------:R-:W-:Y:S02]  /*06a0*/  LOP3.LUT R7, R219, 0x10, RZ, 0xc0, !PT ;  /* 0x00000010db077812 */ /* 0x000fe400078ec0ff */
[----:B------:R-:W-:Y:S02]  /*06b0*/  ISETP.GT.U32.AND P3, PT, R13, R6, PT ;  /* 0x000000060d00720c */ /* 0x000fe40003f64070 */
[----:B------:R-:W-:Y:S02]  /*06c0*/  LOP3.LUT R10, R8, 0x8, RZ, 0xc0, !PT ;  /* 0x00000008080a7812 */ /* 0x000fe400078ec0ff */
[----:B------:R-:W-:-:S02]  /*06d0*/  LOP3.LUT R8, R3, 0x8, RZ, 0xc0, !PT ;  /* 0x0000000803087812 */ /* 0x000fc400078ec0ff */
[----:B------:R-:W-:Y:S01]  /*06e0*/  LOP3.LUT R9, R10, 0x10, R3, 0xf8, !PT ;  /* 0x000000100a097812 */ /* 0x000fe200078ef803 */
[--C-:B------:R-:W-:Y:S01]  /*06f0*/  @!P0 IMAD.IADD R2, R2, 0x1, -R13.reuse ;  /* 0x0000000102028824 */ /* 0x100fe200078e0a0d */
[----:B------:R-:W-:Y:S02]  /*0700*/  LOP3.LUT R7, R7, 0xf, R204, 0xf8, !PT ;  /* 0x0000000f07077812 */ /* 0x000fe400078ef8cc */
[----:B------:R-:W-:Y:S02]  /*0710*/  LOP3.LUT R8, R9, 0x10, R8, 0x1e, !PT ;  /* 0x0000001009087812 */ /* 0x000fe400078e1e08 */
[----:B------:R-:W-:Y:S01]  /*0720*/  ISETP.GT.U32.AND P1, PT, R13, R2, PT ;  /* 0x000000020d00720c */ /* 0x000fe20003f24070 */
[----:B------:R-:W-:Y:S01]  /*0730*/  @!P3 IMAD.IADD R6, R6, 0x1, -R13 ;  /* 0x000000010606b824 */ /* 0x000fe200078e0a0d */
[----:B------:R-:W-:Y:S01]  /*0740*/  @!P3 IADD3 R5, R5, 0x1, RZ ;  /* 0x000000010505b810 */ /* 0x000fe20007ffe0ff */
[----:B------:R-:W-:Y:S01]  /*0750*/  IMAD.SHL.U32 R215, R7, 0x20, RZ ;  /* 0x0000002007d77824 */ /* 0x000fe200078e00ff */
[----:B------:R-:W-:-:S02]  /*0760*/  SGXT.U32 R7, R11, 0x5 ;  /* 0x000000050b07781a */ /* 0x000fc40000000000 */
[----:B------:R-:W-:Y:S02]  /*0770*/  ISETP.GE.U32.AND P0, PT, R6, R13, PT ;  /* 0x0000000d0600720c */ /* 0x000fe40003f06070 */
[----:B------:R-:W-:Y:S02]  /*0780*/  LOP3.LUT R6, R204, 0x8, RZ, 0xc0, !PT ;  /* 0x00000008cc067812 */ /* 0x000fe400078ec0ff */
[----:B------:R-:W-:Y:S02]  /*0790*/  LOP3.LUT R10, R10, 0x18, R3, 0x78, !PT ;  /* 0x000000180a0a7812 */ /* 0x000fe400078e7803 */
[----:B------:R-:W-:Y:S01]  /*07a0*/  LOP3.LUT R9, R6, 0x10, R219, 0xf8, !PT ;  /* 0x0000001006097812 */ /* 0x000fe200078ef8db */
[----:B------:R-:W-:Y:S01]  /*07b0*/  @!P1 IMAD.IADD R2, R2, 0x1, -R13 ;  /* 0x0000000102029824 */ /* 0x000fe200078e0a0d */
[-C--:B------:R-:W-:Y:S02]  /*07c0*/  LOP3.LUT R216, R10, R215.reuse, RZ, 0xfc, !PT ;  /* 0x000000d70ad87212 */ /* 0x080fe400078efcff */
[----:B------:R-:W-:Y:S01]  /*07d0*/  LOP3.LUT R9, R9, 0x7, R204, 0xf8, !PT ;  /* 0x0000000709097812 */ /* 0x000fe200078ef8cc */
[----:B------:R-:W-:Y:S01]  /*07e0*/  @!P2 IMAD.MOV R2, RZ, RZ, -R2 ;  /* 0x000000ffff02a224 */ /* 0x000fe200078e0a02 */
[----:B------:R-:W-:-:S02]  /*07f0*/  LOP3.LUT R215, R8, R215, RZ, 0xfc, !PT ;  /* 0x000000d708d77212 */ /* 0x000fc400078efcff */
[----:B------:R-:W-:Y:S01]  /*0800*/  @P0 IADD3 R5, R5, 0x1, RZ ;  /* 0x0000000105050810 */ /* 0x000fe20007ffe0ff */
[----:B------:R-:W-:Y:S01]  /*0810*/  IMAD.SHL.U32 R9, R9, 0x20, RZ ;  /* 0x0000002009097824 */ /* 0x000fe200078e00ff */
[----:B------:R-:W-:Y:S02]  /*0820*/  ISETP.NE.AND P0, PT, R4, RZ, PT ;  /* 0x000000ff0400720c */ /* 0x000fe40003f05270 */
[----:B------:R-:W-:Y:S01]  /*0830*/  LOP3.LUT R208, R3, 0x18, R204, 0x48, !PT ;  /* 0x0000001803d07812 */ /* 0x000fe200078e48cc */
[----:B------:R-:W-:Y:S01]  /*0840*/  IMAD.MOV.U32 R6, RZ, RZ, R5 ;  /* 0x000000ffff067224 */ /* 0x000fe200078e0005 */
[----:B------:R-:W-:Y:S02]  /*0850*/  LOP3.LUT R5, RZ, R4, RZ, 0x33, !PT ;  /* 0x00000004ff057212 */ /* 0x000fe400078e33ff */
[C---:B------:R-:W-:Y:S01]  /*0860*/  IADD3 R213, R9.reuse, 0x400, RZ ;  /* 0x0000040009d57810 */ /* 0x040fe20007ffe0ff */
[----:B------:R-:W-:Y:S01]  /*0870*/  @!P4 IMAD.MOV R6, RZ, RZ, -R6 ;  /* 0x000000ffff06c224 */ /* 0x000fe200078e0a06 */
[----:B------:R-:W-:-:S02]  /*0880*/  IADD3 R211, R9, 0x800, RZ ;  /* 0x0000080009d37810 */ /* 0x000fc40007ffe0ff */
[----:B------:R-:W-:Y:S02]  /*0890*/  IADD3 R9, R9, 0xc00, RZ ;  /* 0x00000c0009097810 */ /* 0x000fe40007ffe0ff */
[----:B------:R-:W-:Y:S02]  /*08a0*/  SEL R197, R5, R6, !P0 ;  /* 0x0000000605c57207 */ /* 0x000fe40004000000 */
[-C--:B------:R-:W-:Y:S02]  /*08b0*/  LOP3.LUT R214, R213, R10.reuse, RZ, 0xfc, !PT ;  /* 0x0000000ad5d67212 */ /* 0x080fe400078efcff */
[-C--:B------:R-:W-:Y:S01]  /*08c0*/  LOP3.LUT R212, R211, R10.reuse, RZ, 0xfc, !PT ;  /* 0x0000000ad3d47212 */ /* 0x080fe200078efcff */
[----:B------:R-:W-:Y:S01]  /*08d0*/  IMAD.SHL.U32 R197, R197, 0x80, RZ ;  /* 0x00000080c5c57824 */ /* 0x000fe200078e00ff */
[----:B------:R-:W-:Y:S02]  /*08e0*/  LOP3.LUT R210, R9, R10, RZ, 0xfc, !PT ;  /* 0x0000000a09d27212 */ /* 0x000fe400078efcff */
[----:B------:R-:W-:-:S02]  /*08f0*/  LOP3.LUT R213, R8, R213, RZ, 0xfc, !PT ;  /* 0x000000d508d57212 */ /* 0x000fc400078efcff */
[C---:B------:R-:W-:Y:S02]  /*0900*/  LOP3.LUT R4, R197.reuse, R7, RZ, 0xfc, !PT ;  /* 0x00000007c5047212 */ /* 0x040fe400078efcff */
[C-C-:B------:R-:W-:Y:S02]  /*0910*/  LOP3.LUT R6, R197.reuse, 0x20, R7.reuse, 0xfe, !PT ;  /* 0x00000020c5067812 */ /* 0x140fe400078efe07 */
[----:B------:R-:W-:Y:S01]  /*0920*/  LOP3.LUT R211, R8, R211, RZ, 0xfc, !PT ;  /* 0x000000d308d37212 */ /* 0x000fe200078efcff */
[----:B------:R-:W-:Y:S01]  /*0930*/  IMAD.HI R10, R4, 0x66666667, RZ ;  /* 0x66666667040a7827 */ /* 0x000fe200078e02ff */
[----:B------:R-:W-:Y:S02]  /*0940*/  LOP3.LUT R209, R8, R9, RZ, 0xfc, !PT ;  /* 0x0000000908d17212 */ /* 0x000fe400078efcff */
[----:B------:R-:W-:Y:S01]  /*0950*/  LOP3.LUT R8, R197, 0x40, R7, 0xfe, !PT ;  /* 0x00000040c5087812 */ /* 0x000fe200078efe07 */
[----:B------:R-:W-:Y:S01]  /*0960*/  IMAD.HI R12, R6, 0x66666667, RZ ;  /* 0x66666667060c7827 */ /* 0x000fe200078e02ff */
[----:B------:R-:W-:-:S02]  /*0970*/  SEL R5, R5, R2, !P0 ;  /* 0x0000000205057207 */ /* 0x000fc40004000000 */
[----:B------:R-:W-:Y:S01]  /*0980*/  LOP3.LUT R9, R197, 0x60, R7, 0xfe, !PT ;  /* 0x00000060c5097812 */ /* 0x000fe200078efe07 */
[----:B------:R-:W-:Y:S01]  /*0990*/  IMAD.HI R2, R8, 0x66666667, RZ ;  /* 0x6666666708027827 */ /* 0x000fe200078e02ff */
[----:B------:R-:W-:Y:S02]  /*09a0*/  SHF.R.U32.HI R11, RZ, 0x1f, R10 ;  /* 0x0000001fff0b7819 */ /* 0x000fe4000001160a */
[----:B------:R-:W-:Y:S01]  /*09b0*/  SHF.R.U32.HI R13, RZ, 0x1f, R12 ;  /* 0x0000001fff0d7819 */ /* 0x000fe2000001160c */
[----:B------:R-:W-:Y:S01]  /*09c0*/  IMAD R0, R0, 0x8, R5 ;  /* 0x0000000800007824 */ /* 0x000fe200078e0205 */
[----:B------:R-:W-:Y:S01]  /*09d0*/  LEA.HI R11, R10, R11, RZ, 0x14 ;  /* 0x0000000b0a0b7211 */ /* 0x000fe200078fa0ff */
[----:B------:R-:W-:Y:S01]  /*09e0*/  IMAD.HI R10, R9, 0x66666667, RZ ;  /* 0x66666667090a7827 */ /* 0x000fe200078e02ff */
[----:B------:R-:W-:Y:S02]  /*09f0*/  LEA.HI R13, R12, R13, RZ, 0x14 ;  /* 0x0000000d0c0d7211 */ /* 0x000fe400078fa0ff */
[----:B------:R-:W-:Y:S01]  /*0a00*/  SHF.R.U32.HI R5, RZ, 0x1f, R2 ;  /* 0x0000001fff057819 */ /* 0x000fe20000011602 */
[----:B------:R-:W-:Y:S01]  /*0a10*/  IMAD.SHL.U32 R198, R0, 0x80, RZ ;  /* 0x0000008000c67824 */ /* 0x000fe200078e00ff */
[----:B------:R-:W-:-:S02]  /*0a20*/  SHF.R.S32.HI R12, RZ, 0x18, R0 ;  /* 0x00000018ff0c7819 */ /* 0x000fc40000011400 */
[----:B------:R-:W-:Y:S02]  /*0a30*/  SHF.R.U32.HI R17, RZ, 0x1f, R10 ;  /* 0x0000001fff117819 */ /* 0x000fe4000001160a */
[----:B------:R-:W-:Y:S02]  /*0a40*/  LEA.HI R15, R2, R5, RZ, 0x14 ;  /* 0x00000005020f7211 */ /* 0x000fe400078fa0ff */
[----:B------:R-:W-:Y:S01]  /*0a50*/  SGXT R5, R12, 0x1 ;  /* 0x000000010c05781a */ /* 0x000fe20000000200 */
[----:B------:R-:W-:Y:S01]  /*0a60*/  IMAD R12, R13, -0x2800, R6 ;  /* 0xffffd8000d0c7824 */ /* 0x000fe200078e0206 */
[----:B------:R-:W-:Y:S01]  /*0a70*/  LOP3.LUT R0, R198, R7, RZ, 0xfc, !PT ;  /* 0x00000007c6007212 */ /* 0x000fe200078efcff */
[----:B------:R-:W-:Y:S01]  /*0a80*/  IMAD R15, R15, -0x2800, R8 ;  /* 0xffffd8000f0f7824 */ /* 0x000fe200078e0208 */
[----:B------:R-:W-:Y:S01]  /*0a90*/  LEA.HI R14, R10, R17, RZ, 0x14 ;  /* 0x000000110a0e7211 */ /* 0x000fe200078fa0ff */
[----:B------:R-:W-:Y:S01]  /*0aa0*/  IMAD R10, R11, -0x2800, R4 ;  /* 0xffffd8000b0a7824 */ /* 0x000fe200078e0204 */
[----:B------:R-:W-:Y:S01]  /*0ab0*/  LEA.HI R4, R5, R0, RZ, 0x9 ;  /* 0x0000000005047211 */ /* 0x000fe200078f48ff */
[----:B------:R-:W-:Y:S01]  /*0ac0*/  IMAD.SHL.U32 R24, R15, 0x1000, RZ ;  /* 0x000010000f187824 */ /* 0x000fe200078e00ff */
[----:B------:R-:W-:Y:S01]  /*0ad0*/  LOP3.LUT R2, R198, 0x20, R7, 0xfe, !PT ;  /* 0x00000020c6027812 */ /* 0x000fe200078efe07 */
[----:B------:R-:W-:Y:S01]  /*0ae0*/  IMAD R14, R14, -0x2800, R9 ;  /* 0xffffd8000e0e7824 */ /* 0x000fe200078e0209 */
[----:B------:R-:W-:Y:S01]  /*0af0*/  LOP3.LUT R11, R4, 0xffe00, RZ, 0xc0, !PT ;  /* 0x000ffe00040b7812 */ /* 0x000fe200078ec0ff */
[----:B------:R-:W-:Y:S01]  /*0b00*/  IMAD.SHL.U32 R22, R12, 0x1000, RZ ;  /* 0x000010000c167824 */ /* 0x000fe200078e00ff */
[----:B------:R-:W-:Y:S01]  /*0b10*/  LEA.HI R4, R5, R2, RZ, 0x9 ;  /* 0x0000000205047211 */ /* 0x000fe200078f48ff */
[----:B------:R-:W-:Y:S01]  /*0b20*/  IMAD.SHL.U32 R26, R14, 0x1000, RZ ;  /* 0x000010000e1a7824 */ /* 0x000fe200078e00ff */
[----:B------:R-:W-:Y:S01]  /*0b30*/  LOP3.LUT R8, R198, 0x60, R7, 0xfe, !PT ;  /* 0x00000060c6087812 */ /* 0x000fe200078efe07 */
[----:B------:R-:W-:Y:S01]  /*0b40*/  IMAD.IADD R11, R0, 0x1, -R11 ;  /* 0x00000001000b7824 */ /* 0x000fe200078e0a0b */
[----:B------:R-:W-:Y:S01]  /*0b50*/  LOP3.LUT R0, R198, 0x40, R7, 0xfe, !PT ;  /* 0x00000040c6007812 */ /* 0x000fe200078efe07 */
[----:B------:R-:W-:Y:S01]  /*0b60*/  IMAD.SHL.U32 R20, R10, 0x1000, RZ ;  /* 0x000010000a147824 */ /* 0x000fe200078e00ff */
[----:B------:R-:W-:-:S02]  /*0b70*/  LOP3.LUT R9, R4, 0xffe00, RZ, 0xc0, !PT ;  /* 0x000ffe0004097812 */ /* 0x000fc400078ec0ff */
[----:B------:R-:W-:Y:S02]  /*0b80*/  LOP3.LUT R6, R217, 0x18, R204, 0x48, !PT ;  /* 0x00000018d9067812 */ /* 0x000fe400078e48cc */
[C---:B------:R-:W-:Y:S01]  /*0b90*/  LEA.HI R4, R5.reuse, R0, RZ, 0x9 ;  /* 0x0000000005047211 */ /* 0x040fe200078f48ff */
[----:B------:R-:W-:Y:S01]  /*0ba0*/  IMAD.IADD R2, R2, 0x1, -R9 ;  /* 0x0000000102027824 */ /* 0x000fe200078e0a09 */
[----:B------:R-:W-:Y:S01]  /*0bb0*/  LEA.HI R5, R5, R8, RZ, 0x9 ;  /* 0x0000000805057211 */ /* 0x000fe200078f48ff */
[----:B------:R-:W-:Y:S01]  /*0bc0*/  IMAD R218, R7, 0x20, R6 ;  /* 0x0000002007da7824 */ /* 0x000fe200078e0206 */
[----:B------:R-:W-:Y:S01]  /*0bd0*/  LOP3.LUT R9, R4, 0xffe00, RZ, 0xc0, !PT ;  /* 0x000ffe0004097812 */ /* 0x000fe200078ec0ff */
[----:B------:R-:W-:Y:S01]  /*0be0*/  IMAD.SHL.U32 R10, R2, 0x1000, RZ ;  /* 0x00001000020a7824 */ /* 0x000fe200078e00ff */
[----:B------:R-:W-:Y:S01]  /*0bf0*/  LOP3.LUT R13, R5, 0xffe00, RZ, 0xc0, !PT ;  /* 0x000ffe00050d7812 */ /* 0x000fe200078ec0ff */
[----:B------:R-:W-:Y:S01]  /*0c00*/  IMAD.WIDE R4, R26, 0x2, RZ ;  /* 0x000000021a047825 */ /* 0x000fe200078e02ff */
[----:B------:R-:W-:-:S02]  /*0c10*/  LOP3.LUT R6, R204, 0x3, RZ, 0xc0, !PT ;  /* 0x00000003cc067812 */ /* 0x000fc400078ec0ff */
[----:B------:R-:W-:Y:S01]  /*0c20*/  SHF.R.S32.HI R23, RZ, 0x1f, R22 ;  /* 0x0000001fff177819 */ /* 0x000fe20000011416 */
[----:B------:R-:W-:Y:S01]  /*0c30*/  IMAD.IADD R0, R0, 0x1, -R9 ;  /* 0x0000000100007824 */ /* 0x000fe200078e0a09 */
[----:B------:R-:W-:Y:S01]  /*0c40*/  LOP3.LUT R28, R24, 0x18, R217, 0xf8, !PT ;  /* 0x00000018181c7812 */ /* 0x000fe200078ef8d9 */
[----:B------:R-:W-:Y:S01]  /*0c50*/  IMAD.IADD R13, R8, 0x1, -R13 ;  /* 0x00000001080d7824 */ /* 0x000fe200078e0a0d */
[----:B------:R-:W-:Y:S01]  /*0c60*/  LOP3.LUT R30, R26, 0x18, R217, 0xf8, !PT ;  /* 0x000000181a1e7812 */ /* 0x000fe200078ef8d9 */
[----:B------:R-:W-:Y:S01]  /*0c70*/  IMAD.WIDE.U32 R6, R6, 0x10, RZ ;  /* 0x0000001006067825 */ /* 0x000fe200078e00ff */
[----:B------:R-:W-:Y:S02]  /*0c80*/  SHF.R.S32.HI R25, RZ, 0x1f, R24 ;  /* 0x0000001fff197819 */ /* 0x000fe40000011418 */
[----:B------:R-:W-:Y:S01]  /*0c90*/  SHF.R.S32.HI R27, RZ, 0x1f, R26 ;  /* 0x0000001fff1b7819 */ /* 0x000fe2000001141a */
[----:B------:R-:W-:Y:S01]  /*0ca0*/  IMAD.WIDE R8, R24, 0x2, RZ ;  /* 0x0000000218087825 */ /* 0x000fe200078e02ff */
[----:B------:R-:W-:-:S02]  /*0cb0*/  LOP3.LUT R196, R6, R4, RZ, 0xfc, !PT ;  /* 0x0000000406c47212 */ /* 0x000fc400078efcff */
[C---:B------:R-:W-:Y:S01]  /*0cc0*/  LOP3.LUT R195, R7.reuse, R5, RZ, 0xfc, !PT ;  /* 0x0000000507c37212 */ /* 0x040fe200078efcff */
[----:B------:R-:W-:Y:S01]  /*0cd0*/  IMAD.WIDE R4, R22, 0x2, RZ ;  /* 0x0000000216047825 */ /* 0x000fe200078e02ff */
[----:B------:R-:W-:Y:S02]  /*0ce0*/  LOP3.LUT R194, R6, R8, RZ, 0xfc, !PT ;  /* 0x0000000806c27212 */ /* 0x000fe400078efcff */
[C---:B------:R-:W-:Y:S01]  /*0cf0*/  LOP3.LUT R193, R7.reuse, R9, RZ, 0xfc, !PT ;  /* 0x0000000907c17212 */ /* 0x040fe200078efcff */
[----:B------:R-:W-:Y:S01]  /*0d00*/  IMAD.WIDE R8, R20, 0x2, RZ ;  /* 0x0000000214087825 */ /* 0x000fe200078e02ff */
[C---:B------:R-:W-:Y:S02]  /*0d10*/  LOP3.LUT R192, R6.reuse, R4, RZ, 0xfc, !PT ;  /* 0x0000000406c07212 */ /* 0x040fe400078efcff */
[----:B------:R-:W-:Y:S01]  /*0d20*/  LOP3.LUT R191, R7, R5, RZ, 0xfc, !PT ;  /* 0x0000000507bf7212 */ /* 0x000fe200078efcff */
[----:B------:R-:W-:Y:S01]  /*0d30*/  IMAD.SHL.U32 R18, R13, 0x1000, RZ ;  /* 0x000010000d127824 */ /* 0x000fe200078e00ff */
[----:B------:R-:W-:Y:S01]  /*0d40*/  LOP3.LUT R190, R6, R8, RZ, 0xfc, !PT ;  /* 0x0000000806be7212 */ /* 0x000fe200078efcff */
[----:B------:R-:W-:Y:S01]  /*0d50*/  IMAD.SHL.U32 R16, R0, 0x1000, RZ ;  /* 0x0000100000107824 */ /* 0x000fe200078e00ff */
[----:B------:R-:W-:Y:S01]  /*0d60*/  LOP3.LUT R189, R7, R9, RZ, 0xfc, !PT ;  /* 0x0000000907bd7212 */ /* 0x000fe200078efcff */
[----:B------:R-:W-:Y:S01]  /*0d70*/  IMAD.WIDE R4, R18, 0x2, RZ ;  /* 0x0000000212047825 */ /* 0x000fe200078e02ff */
[----:B------:R-:W-:-:S02]  /*0d80*/  SHF.R.S32.HI R19, RZ, 0x1f, R18 ;  /* 0x0000001fff137819 */ /* 0x000fc40000011412 */
[----:B------:R-:W-:Y:S01]  /*0d90*/  LEA R26, P2, R30, c[0x0][0x168], 0x1 ;  /* 0x00005a001e1a7a11 */ /* 0x000fe200078408ff */
[----:B------:R-:W-:Y:S01]  /*0da0*/  IMAD.WIDE R8, R16, 0x2, RZ ;  /* 0x0000000210087825 */ /* 0x000fe200078e02ff */
[C---:B------:R-:W-:Y:S02]  /*0db0*/  LOP3.LUT R188, R6.reuse, R4, RZ, 0xfc, !PT ;  /* 0x0000000406bc7212 */ /* 0x040fe400078efcff */
[----:B------:R-:W-:Y:S01]  /*0dc0*/  LOP3.LUT R183, R7, R5, RZ, 0xfc, !PT ;  /* 0x0000000507b77212 */ /* 0x000fe200078efcff */
[----:B------:R-:W-:Y:S01]  /*0dd0*/  IMAD.SHL.U32 R2, R11, 0x1000, RZ ;  /* 0x000010000b027824 */ /* 0x000fe200078e00ff */
[----:B------:R-:W-:Y:S01]  /*0de0*/  LOP3.LUT R182, R6, R8, RZ, 0xfc, !PT ;  /* 0x0000000806b67212 */ /* 0x000fe200078efcff */
[----:B------:R-:W-:Y:S01]  /*0df0*/  IMAD.WIDE R4, R10, 0x2, RZ ;  /* 0x000000020a047825 */ /* 0x000fe200078e02ff */
[----:B------:R-:W-:Y:S02]  /*0e00*/  LOP3.LUT R181, R7, R9, RZ, 0xfc, !PT ;  /* 0x0000000907b57212 */ /* 0x000fe400078efcff */
[C---:B------:R-:W-:Y:S01]  /*0e10*/  LOP3.LUT R14, R2.reuse, 0x18, R217, 0xf8, !PT ;  /* 0x00000018020e7812 */ /* 0x040fe200078ef8d9 */
[----:B------:R-:W-:Y:S01]  /*0e20*/  IMAD.WIDE R8, R2, 0x2, RZ ;  /* 0x0000000202087825 */ /* 0x000fe200078e02ff */
[----:B------:R-:W-:-:S02]  /*0e30*/  LOP3.LUT R180, R6, R4, RZ, 0xfc, !PT ;  /* 0x0000000406b47212 */ /* 0x000fc400078efcff */
[----:B------:R-:W-:Y:S01]  /*0e40*/  SHF.R.S32.HI R11, RZ, 0x1f, R2 ;  /* 0x0000001fff0b7819 */ /* 0x000fe20000011402 */
[----:B------:R-:W-:Y:S01]  /*0e50*/  IMAD.SHL.U32 R218, R218, 0x2, RZ ;  /* 0x00000002dada7824 */ /* 0x000fe200078e00ff */
[----:B------:R-:W-:Y:S02]  /*0e60*/  LEA R12, P0, R14, c[0x0][0x160], 0x1 ;  /* 0x000058000e0c7a11 */ /* 0x000fe400078008ff */
[----:B------:R-:W-:Y:S02]  /*0e70*/  LOP3.LUT R29, R6, R8, RZ, 0xfc, !PT ;  /* 0x00000008061d7212 */ /* 0x000fe400078efcff */
[----:B------:R-:W-:Y:S02]  /*0e80*/  LOP3.LUT R6, R10, 0x18, R217, 0xf8, !PT ;  /* 0x000000180a067812 */ /* 0x000fe400078ef8d9 */
[C---:B------:R-:W-:Y:S01]  /*0e90*/  LOP3.LUT R0, R7.reuse, R5, RZ, 0xfc, !PT ;  /* 0x0000000507007212 */ /* 0x040fe200078efcff */
[----:B------:R-:W-:Y:S01]  /*0ea0*/  IMAD.WIDE R4, R14, R199, c[0x0][0x160] ;  /* 0x000058000e047625 */ /* 0x000fe200078e02c7 */
[----:B------:R-:W-:-:S02]  /*0eb0*/  LOP3.LUT R31, R7, R9, RZ, 0xfc, !PT ;  /* 0x00000009071f7212 */ /* 0x000fc400078efcff */
[----:B------:R-:W-:Y:S02]  /*0ec0*/  LEA.HI.X R13, R14, c[0x0][0x164], R11, 0x1, P0 ;  /* 0x000059000e0d7a11 */ /* 0x000fe400000f0c0b */
[----:B------:R-:W-:Y:S01]  /*0ed0*/  SHF.R.S32.HI R7, RZ, 0x1f, R10 ;  /* 0x0000001fff077819 */ /* 0x000fe2000001140a */
[----:B------:R1:W-:Y:S01]  /*0ee0*/  LDGSTS.E.BYPASS.128 [R218], [R4.64] ;  /* 0x0000000004da7fae */ /* 0x0003e2000b901c46 */
[----:B------:R-:W-:Y:S02]  /*0ef0*/  LEA R14, P0, R6, c[0x0][0x160], 0x1 ;  /* 0x00005800060e7a11 */ /* 0x000fe400078008ff */
[--C-:B------:R-:W-:Y:S02]  /*0f00*/  LOP3.LUT R2, R16, 0x18, R217.reuse, 0xf8, !PT ;  /* 0x0000001810027812 */ /* 0x100fe400078ef8d9 */
[----:B------:R-:W-:Y:S02]  /*0f10*/  LOP3.LUT R10, R18, 0x18, R217, 0xf8, !PT ;  /* 0x00000018120a7812 */ /* 0x000fe400078ef8d9 */
[----:B------:R-:W-:-:S02]  /*0f20*/  SHF.R.S32.HI R11, RZ, 0x1f, R16 ;  /* 0x0000001fff0b7819 */ /* 0x000fc40000011410 */
[C---:B------:R-:W-:Y:S01]  /*0f30*/  LEA.HI.X R15, R6.reuse, c[0x0][0x164], R7, 0x1, P0 ;  /* 0x00005900060f7a11 */ /* 0x040fe200000f0c07 */
[-C--:B------:R-:W-:Y:S01]  /*0f40*/  IMAD.WIDE R6, R6, R199.reuse, c[0x0][0x160] ;  /* 0x0000580006067625 */ /* 0x080fe200078e02c7 */
[----:B------:R-:W-:Y:S02]  /*0f50*/  LEA R16, P0, R2, c[0x0][0x160], 0x1 ;  /* 0x0000580002107a11 */ /* 0x000fe400078008ff */
[----:B------:R-:W-:Y:S01]  /*0f60*/  LEA R18, P1, R10, c[0x0][0x160], 0x1 ;  /* 0x000058000a127a11 */ /* 0x000fe200078208ff */
[CC--:B-1----:R-:W-:Y:S01]  /*0f70*/  IMAD.WIDE R4, R2.reuse, R199.reuse, c[0x0][0x160] ;  /* 0x0000580002047625 */ /* 0x0c2fe200078e02c7 */
[----:B------:R-:W-:Y:S01]  /*0f80*/  LEA.HI.X R17, R2, c[0x0][0x164], R11, 0x1, P0 ;  /* 0x0000590002117a11 */ /* 0x000fe200000f0c0b */
[----:B------:R1:W-:Y:S01]  /*0f90*/  LDGSTS.E.BYPASS.128 [R218+0x800], [R6.64] ;  /* 0x0080000006da7fae */ /* 0x0003e2000b901c46 */
[C---:B------:R-:W-:Y:S01]  /*0fa0*/  LEA.HI.X R19, R10.reuse, c[0x0][0x164], R19, 0x1, P1 ;  /* 0x000059000a137a11 */ /* 0x040fe200008f0c13 */
[----:B------:R-:W-:Y:S01]  /*0fb0*/  IMAD.WIDE R8, R10, R199, c[0x0][0x160] ;  /* 0x000058000a087625 */ /* 0x000fe200078e02c7 */
[--C-:B------:R-:W-:Y:S01]  /*0fc0*/  LOP3.LUT R2, R20, 0x18, R217.reuse, 0xf8, !PT ;  /* 0x0000001814027812 */ /* 0x100fe200078ef8d9 */
[----:B------:R2:W-:Y:S01]  /*0fd0*/  LDGSTS.E.BYPASS.128 [R218+0x1000], [R4.64] ;  /* 0x0100000004da7fae */ /* 0x0005e2000b901c46 */
[----:B------:R-:W-:-:S02]  /*0fe0*/  LOP3.LUT R10, R22, 0x18, R217, 0xf8, !PT ;  /* 0x00000018160a7812 */ /* 0x000fc400078ef8d9 */
[----:B------:R-:W-:Y:S01]  /*0ff0*/  SHF.R.S32.HI R11, RZ, 0x1f, R20 ;  /* 0x0000001fff0b7819 */ /* 0x000fe20000011414 */
[----:B------:R3:W-:Y:S01]  /*1000*/  LDGSTS.E.BYPASS.128 [R218+0x1800], [R8.64] ;  /* 0x0180000008da7fae */ /* 0x0007e2000b901c46 */
[----:B------:R-:W-:Y:S02]  /*1010*/  LEA R20, P0, R2, c[0x0][0x168], 0x1 ;  /* 0x00005a0002147a11 */ /* 0x000fe400078008ff */
[C---:B------:R-:W-:Y:S01]  /*1020*/  LEA R22, P1, R10.reuse, c[0x0][0x168], 0x1 ;  /* 0x00005a000a167a11 */ /* 0x040fe200078208ff */
[-C--:B-1----:R-:W-:Y:S01]  /*1030*/  IMAD.WIDE R6, R10, R199.reuse, c[0x0][0x168] ;  /* 0x00005a000a067625 */ /* 0x082fe200078e02c7 */
[----:B------:R-:W-:Y:S01]  /*1040*/  LEA.HI.X R21, R2, c[0x0][0x16c], R11, 0x1, P0 ;  /* 0x00005b0002157a11 */ /* 0x000fe200000f0c0b */
[----:B------:R-:W0:Y:S01]  /*1050*/  LDGDEPBAR ;  /* 0x00000000000079af */ /* 0x000e220000000000 */
[----:B------:R-:W-:Y:S01]  /*1060*/  LEA.HI.X R23, R10, c[0x0][0x16c], R23, 0x1, P1 ;  /* 0x00005b000a177a11 */ /* 0x000fe200008f0c17 */
[----:B--2---:R-:W-:Y:S01]  /*1070*/  IMAD.WIDE R4, R2, R199, c[0x0][0x168] ;  /* 0x00005a0002047625 */ /* 0x004fe200078e02c7 */
[----:B------:R-:W-:-:S02]  /*1080*/  LEA R24, P0, R28, c[0x0][0x168], 0x1 ;  /* 0x00005a001c187a11 */ /* 0x000fc400078008ff */
[----:B------:R-:W-:Y:S01]  /*1090*/  LEA.HI.X R27, R30, c[0x0][0x16c], R27, 0x1, P2 ;  /* 0x00005b001e1b7a11 */ /* 0x000fe200010f0c1b */
[CC--:B---3--:R-:W-:Y:S01]  /*10a0*/  IMAD.WIDE R8, R28.reuse, R199.reuse, c[0x0][0x168] ;  /* 0x00005a001c087625 */ /* 0x0c8fe200078e02c7 */
[----:B------:R1:W-:Y:S01]  /*10b0*/  LDGSTS.E.BYPASS.128 [R218+0x4000], [R4.64] ;  /* 0x0400000004da7fae */ /* 0x0003e2000b901c46 */
[----:B------:R-:W-:Y:S02]  /*10c0*/  LEA.HI.X R25, R28, c[0x0][0x16c], R25, 0x1, P0 ;  /* 0x00005b001c197a11 */ /* 0x000fe400000f0c19 */
[----:B------:R-:W-:Y:S01]  /*10d0*/  IMAD.WIDE R10, R30, R199, c[0x0][0x168] ;  /* 0x00005a001e0a7625 */ /* 0x000fe200078e02c7 */
[----:B------:R2:W-:Y:S01]  /*10e0*/  LDGSTS.E.BYPASS.128 [R218+0x4800], [R6.64] ;  /* 0x0480000006da7fae */ /* 0x0005e2000b901c46 */
[----:B------:R-:W-:Y:S02]  /*10f0*/  IADD3 R196, P0, R196, c[0x0][0x168], RZ ;  /* 0x00005a00c4c47a10 */ /* 0x000fe40007f1e0ff */
[----:B------:R-:W-:Y:S01]  /*1100*/  IADD3 R194, P2, R194, c[0x0][0x168], RZ ;  /* 0x00005a00c2c27a10 */ /* 0x000fe20007f5e0ff */
[----:B------:R2:W-:Y:S01]  /*1110*/  LDGSTS.E.BYPASS.128 [R218+0x5000], [R8.64] ;  /* 0x0500000008da7fae */ /* 0x0005e2000b901c46 */
[----:B------:R-:W-:-:S02]  /*1120*/  IADD3 R196, P6, R196, 0x80, RZ ;  /* 0x00000080c4c47810 */ /* 0x000fc40007fde0ff */
[----:B------:R-:W-:Y:S01]  /*1130*/  IADD3 R192, P5, R192, c[0x0][0x168], RZ ;  /* 0x00005a00c0c07a10 */ /* 0x000fe20007fbe0ff */
[----:B------:R2:W-:Y:S01]  /*1140*/  LDGSTS.E.BYPASS.128 [R218+0x5800], [R10.64] ;  /* 0x058000000ada7fae */ /* 0x0005e2000b901c46 */
[----:B------:R-:W-:Y:S02]  /*1150*/  IADD3 R194, P4, R194, 0x80, RZ ;  /* 0x00000080c2c27810 */ /* 0x000fe40007f9e0ff */
[----:B------:R-:W-:Y:S01]  /*1160*/  IADD3.X R195, RZ, c[0x0][0x16c], R195, P6, P0 ;  /* 0x00005b00ffc37a10 */ /* 0x000fe200037e04c3 */
[----:B------:R-:W0:Y:S01]  /*1170*/  LDGDEPBAR ;  /* 0x00000000000079af */ /* 0x000e220000000000 */
[----:B-1----:R-:W-:-:S03]  /*1180*/  LOP3.LUT R5, R219, 0x8, RZ, 0xc0, !PT ;  /* 0x00000008db057812 */ /* 0x002fc600078ec0ff */
[----:B------:R-:W-:Y:S01]  /*1190*/  BAR.SYNC.DEFER_BLOCKING 0x0 ;  /* 0x0000000000007b1d */ /* 0x000fe20000010000 */
[----:B------:R-:W-:Y:S02]  /*11a0*/  IADD3 R190, P3, R190, c[0x0][0x168], RZ ;  /* 0x00005a00bebe7a10 */ /* 0x000fe40007f7e0ff */
[----:B------:R-:W-:Y:S02]  /*11b0*/  IADD3 R192, P6, R192, 0x80, RZ ;  /* 0x00000080c0c07810 */ /* 0x000fe40007fde0ff */
[----:B------:R-:W-:Y:S02]  /*11c0*/  IADD3 R188, P1, R188, c[0x0][0x160], RZ ;  /* 0x00005800bcbc7a10 */ /* 0x000fe40007f3e0ff */
[----:B------:R-:W-:Y:S02]  /*11d0*/  IADD3.X R193, RZ, c[0x0][0x16c], R193, P4, P2 ;  /* 0x00005b00ffc17a10 */ /* 0x000fe400027e44c1 */
[----:B------:R-:W-:Y:S02]  /*11e0*/  LOP3.LUT R5, R5, 0x7, R204, 0xf8, !PT ;  /* 0x0000000705057812 */ /* 0x000fe400078ef8cc */
[----:B------:R-:W-:-:S02]  /*11f0*/  IADD3 R190, P4, R190, 0x80, RZ ;  /* 0x00000080bebe7810 */ /* 0x000fc40007f9e0ff */
[----:B------:R-:W-:Y:S01]  /*1200*/  IADD3.X R191, RZ, c[0x0][0x16c], R191, P6, P5 ;  /* 0x00005b00ffbf7a10 */ /* 0x000fe200037ea4bf */
[----:B------:R-:W-:Y:S01]  /*1210*/  IMAD.SHL.U32 R207, R5, 0x20, RZ ;  /* 0x0000002005cf7824 */ /* 0x000fe200078e00ff */
[----:B------:R-:W-:Y:S02]  /*1220*/  IADD3 R180, P2, R180, c[0x0][0x160], RZ ;  /* 0x00005800b4b47a10 */ /* 0x000fe40007f5e0ff */
[----:B------:R-:W-:Y:S02]  /*1230*/  IADD3 R188, P6, R188, 0x80, RZ ;  /* 0x00000080bcbc7810 */ /* 0x000fe40007fde0ff */
[----:B------:R-:W-:Y:S02]  /*1240*/  IADD3 R182, P0, R182, c[0x0][0x160], RZ ;  /* 0x00005800b6b67a10 */ /* 0x000fe40007f1e0ff */
[----:B------:R-:W-:Y:S02]  /*1250*/  IADD3 R2, P5, R29, c[0x0][0x160], RZ ;  /* 0x000058001d027a10 */ /* 0x000fe40007fbe0ff */
[----:B------:R-:W-:Y:S01]  /*1260*/  IADD3.X R189, RZ, c[0x0][0x16c], R189, P4, P3 ;  /* 0x00005b00ffbd7a10 */ /* 0x000fe200027e64bd */
[----:B------:R-:W-:Y:S01]  /*1270*/  @!PT LDS RZ, [RZ] ;  /* 0x00000000fffff984 */ /* 0x000fe20000000800 */
[----:B------:R-:W-:Y:S01]  /*1280*/  @!PT LDS RZ, [RZ] ;  /* 0x00000000fffff984 */ /* 0x000fe20000000800 */
[----:B------:R-:W-:Y:S01]  /*1290*/  @!PT LDS RZ, [RZ] ;  /* 0x00000000fffff984 */ /* 0x000fe20000000800 */
[----:B------:R2:W-:Y:S01]  /*12a0*/  LDGSTS.E.BYPASS.128 [R218+0x2000], [R12.64+0x40] ;  /* 0x020000400cda7fae */ /* 0x0005e2000b901c46 */
[----:B------:R-:W-:-:S02]  /*12b0*/  IADD3 R180, P3, R180, 0x80, RZ ;  /* 0x00000080b4b47810 */ /* 0x000fc40007f7e0ff */
[----:B------:R-:W-:Y:S01]  /*12c0*/  IADD3.X R183, RZ, c[0x0][0x164], R183, P6, P1 ;  /* 0x00005900ffb77a10 */ /* 0x000fe200037e24b7 */
[----:B------:R2:W-:Y:S01]  /*12d0*/  LDGSTS.E.BYPASS.128 [R218+0x2800], [R14.64+0x40] ;  /* 0x028000400eda7fae */ /* 0x0005e2000b901c46 */
[----:B------:R-:W-:Y:S02]  /*12e0*/  IADD3 R182, P4, R182, 0x80, RZ ;  /* 0x00000080b6b67810 */ /* 0x000fe40007f9e0ff */
[----:B------:R-:W-:Y:S01]  /*12f0*/  IADD3 R2, P1, R2, 0x80, RZ ;  /* 0x0000008002027810 */ /* 0x000fe20007f3e0ff */
[----:B------:R2:W-:Y:S01]  /*1300*/  LDGSTS.E.BYPASS.128 [R218+0x3000], [R16.64+0x40] ;  /* 0x0300004010da7fae */ /* 0x0005e2000b901c46 */
[----:B------:R-:W-:Y:S02]  /*1310*/  IADD3.X R3, RZ, c[0x0][0x164], R0, P3, P2 ;  /* 0x00005900ff037a10 */ /* 0x000fe40001fe4400 */
[----:B------:R-:W-:Y:S01]  /*1320*/  LOP3.LUT R206, R208, R207, RZ, 0xfc, !PT ;  /* 0x000000cfd0ce7212 */ /* 0x000fe200078efcff */
[----:B------:R2:W-:Y:S01]  /*1330*/  LDGSTS.E.BYPASS.128 [R218+0x3800], [R18.64+0x40] ;  /* 0x0380004012da7fae */ /* 0x0005e2000b901c46 */
[----:B------:R-:W-:-:S02]  /*1340*/  IADD3.X R181, RZ, c[0x0][0x164], R181, P4, P0 ;  /* 0x00005900ffb57a10 */ /* 0x000fc400027e04b5 */
[----:B------:R-:W-:Y:S01]  /*1350*/  IADD3.X R0, RZ, c[0x0][0x164], R31, P1, P5 ;  /* 0x00005900ff007a10 */ /* 0x000fe20000fea41f */
[----:B------:R-:W0:Y:S04]  /*1360*/  LDGDEPBAR ;  /* 0x00000000000079af */ /* 0x000e280000000000 */
[----:B------:R2:W-:Y:S04]  /*1370*/  LDGSTS.E.BYPASS.128 [R218+0x6000], [R20.64+0x40] ;  /* 0x0600004014da7fae */ /* 0x0005e8000b901c46 */
[----:B------:R2:W-:Y:S04]  /*1380*/  LDGSTS.E.BYPASS.128 [R218+0x6800], [R22.64+0x40] ;  /* 0x0680004016da7fae */ /* 0x0005e8000b901c46 */
[----:B------:R2:W-:Y:S04]  /*1390*/  LDGSTS.E.BYPASS.128 [R218+0x7000], [R24.64+0x40] ;  /* 0x0700004018da7fae */ /* 0x0005e8000b901c46 */
[----:B------:R2:W-:Y:S04]  /*13a0*/  LDGSTS.E.BYPASS.128 [R218+0x7800], [R26.64+0x40] ;  /* 0x078000401ada7fae */ /* 0x0005e8000b901c46 */
[----:B------:R-:W0:Y:S02]  /*13b0*/  LDGDEPBAR ;  /* 0x00000000000079af */ /* 0x000e240000000000 */
.L_x_0:
[----:B------:R-:W-:-:S04]  /*13c0*/  DEPBAR.LE SB0, 0x2 ;  /* 0x000080800000791a */ /* 0x000fc80000000000 */
[----:B------:R-:W-:Y:S01]  /*13d0*/  UIADD3 UR4, UR4, 0x1, URZ ;  /* 0x0000000104047890 */ /* 0x000fe2000fffe03f */
[----:B------:R-:W-:Y:S01]  /*13e0*/  IMAD.IADD R4, R208, 0x1, R207 ;  /* 0x00000001d0047824 */ /* 0x000fe200078e02cf */
[----:B------:R-:W-:Y:S02]  /*13f0*/  IADD3 R205, R205, 0x1, RZ ;  /* 0x00000001cdcd7810 */ /* 0x000fe40007ffe0ff */
[----:B------:R-:W-:Y:S01]  /*1400*/  UISETP.GE.AND UP0, UPT, UR4, 0x2, UPT ;  /* 0x000000020400788c */ /* 0x000fe2000bf06270 */
[----:B------:R-:W-:Y:S01]  /*1410*/  BAR.SYNC.DEFER_BLOCKING 0x0 ;  /* 0x0000000000007b1d */ /* 0x000fe20000010000 */
[----:B------:R-:W-:Y:S02]  /*1420*/  ISETP.GE.AND P1, PT, R205, 0x2, PT ;  /* 0x00000002cd00780c */ /* 0x000fe40003f26270 */
[----:B------:R-:W-:Y:S01]  /*1430*/  USEL UR4, UR4, URZ, !UP0 ;  /* 0x0000003f04047287 */ /* 0x000fe2000c000000 */
[----:B------:R-:W-:Y:S02]  /*1440*/  ISETP.GE.U32.AND P0, PT, R203, 0x7e, PT ;  /* 0x0000007ecb00780c */ /* 0x000fe40003f06070 */
[----:B------:R-:W-:Y:S01]  /*1450*/  SEL R205, R205, RZ, !P1 ;  /* 0x000000ffcdcd7207 */ /* 0x000fe20004800000 */
[----:B------:R-:W-:Y:S01]  /*1460*/  USHF.L.U32 UR5, UR4, 0xd, URZ ;  /* 0x0000000d04057899 */ /* 0x000fe2000800063f */
[----:B------:R-:W-:-:S05]  /*1470*/  ISETP.GE.U32.AND.EX P0, PT, R202, RZ, PT, P0 ;  /* 0x000000ffca00720c */ /* 0x000fca0003f06100 */
[----:B------:R-:W-:Y:S02]  /*1480*/  LEA R172, R216, UR5, 0x1 ;  /* 0x00000005d8ac7c11 */ /* 0x000fe4000f8e08ff */
[----:B------:R-:W-:Y:S02]  /*1490*/  LEA R80, R214, UR5, 0x1 ;  /* 0x00000005d6507c11 */ /* 0x000fe4000f8e08ff */
[----:B------:R-:W-:Y:S02]  /*14a0*/  LEA R177, R206, UR5, 0x1 ;  /* 0x00000005ceb17c11 */ /* 0x000fe4000f8e08ff */
[----:B------:R-:W-:Y:S02]  /*14b0*/  LEA R176, R4, UR5, 0x1 ;  /* 0x0000000504b07c11 */ /* 0x000fe4000f8e08ff */
[----:B------:R-:W-:Y:S02]  /*14c0*/  LEA R76, R212, UR5, 0x1 ;  /* 0x00000005d44c7c11 */ /* 0x000fe4000f8e08ff */
[----:B------:R-:W-:Y:S01]  /*14d0*/  LEA R184, R210, UR5, 0x1 ;  /* 0x00000005d2b87c11 */ /* 0x000fe2000f8e08ff */
[----:B------:R-:W-:Y:S01]  /*14e0*/  LDSM.16.M88.4 R172, [R172] ;  /* 0x00000000acac783b */ /* 0x000fe20000000200 */
[----:B------:R-:W-:-:S03]  /*14f0*/  LEA R220, R209, UR5, 0x1 ;  /* 0x00000005d1dc7c11 */ /* 0x000fc6000f8e08ff */
[----:B------:R-:W1:Y:S04]  /*1500*/  LDSM.16.M88.4 R32, [R177+0x4000] ;  /* 0x00400000b120783b */ /* 0x000e680000000200 */
[----:B------:R-:W3:Y:S04]  /*1510*/  LDSM.16.M88.4 R28, [R177+0x4400] ;  /* 0x00440000b11c783b */ /* 0x000ee80000000200 */
[----:B--2---:R-:W2:Y:S04]  /*1520*/  LDSM.16.M88.4 R24, [R176+0x4800] ;  /* 0x00480000b018783b */ /* 0x004ea80000000200 */
[----:B------:R-:W4:Y:S04]  /*1530*/  LDSM.16.M88.4 R20, [R177+0x4c00] ;  /* 0x004c0000b114783b */ /* 0x000f280000000200 */
[----:B------:R-:W2:Y:S04]  /*1540*/  LDSM.16.M88.4 R16, [R176+0x5000] ;  /* 0x00500000b010783b */ /* 0x000ea80000000200 */
[----:B------:R-:W4:Y:S04]  /*1550*/  LDSM.16.M88.4 R12, [R177+0x5400] ;  /* 0x00540000b10c783b */ /* 0x000f280000000200 */
[----:B------:R1:W4:Y:S04]  /*1560*/  LDSM.16.M88.4 R8, [R176+0x5800] ;  /* 0x00580000b008783b */ /* 0x0003280000000200 */
[----:B------:R-:W4:Y:S04]  /*1570*/  LDSM.16.M88.4 R4, [R177+0x5c00] ;  /* 0x005c0000b104783b */ /* 0x000f280000000200 */
[----:B------:R-:W4:Y:S01]  /*1580*/  LDSM.16.M88.4 R80, [R80] ;  /* 0x000000005050783b */ /* 0x000f220000000200 */
[----:B-1----:R-:W-:-:S03]  /*1590*/  LEA R176, R215, UR5, 0x1 ;  /* 0x00000005d7b07c11 */ /* 0x002fc6000f8e08ff */
[----:B------:R-:W1:Y:S04]  /*15a0*/  LDSM.16.M88.4 R76, [R76] ;  /* 0x000000004c4c783b */ /* 0x000e680000000200 */
[----:B------:R-:W1:Y:S01]  /*15b0*/  LDSM.16.M88.4 R184, [R184] ;  /* 0x00000000b8b8783b */ /* 0x000e620000000200 */
[C---:B------:R-:W-:Y:S03]  /*15c0*/  HMMA.16816.F32.BF16 R84, R172.reuse, R32, R84 ;  /* 0x00000020ac54723c */ /* 0x040fe60000041854 */
[----:B------:R-:W1:Y:S05]  /*15d0*/  LDSM.16.M88.4 R176, [R176] ;  /* 0x00000000b0b0783b */ /* 0x000e6a0000000200 */
[C---:B---3--:R-:W-:Y:S08]  /*15e0*/  HMMA.16816.F32.BF16 R36, R172.reuse, R28, R36 ;  /* 0x0000001cac24723c */ /* 0x048ff00000041824 */
[C---:B--2---:R-:W-:Y:S08]  /*15f0*/  HMMA.16816.F32.BF16 R40, R172.reuse, R24, R40 ;  /* 0x00000018ac28723c */ /* 0x044ff00000041828 */
[C---:B----4-:R-:W-:Y:S08]  /*1600*/  HMMA.16816.F32.BF16 R44, R172.reuse, R20, R44 ;  /* 0x00000014ac2c723c */ /* 0x050ff0000004182c */
[C---:B------:R-:W-:Y:S08]  /*1610*/  HMMA.16816.F32.BF16 R48, R172.reuse, R16, R48 ;  /* 0x00000010ac30723c */ /* 0x040ff00000041830 */
[C---:B------:R-:W-:Y:S08]  /*1620*/  HMMA.16816.F32.BF16 R52, R172.reuse, R12, R52 ;  /* 0x0000000cac34723c */ /* 0x040ff00000041834 */
[C---:B------:R-:W-:Y:S08]  /*1630*/  HMMA.16816.F32.BF16 R56, R172.reuse, R8, R56 ;  /* 0x00000008ac38723c */ /* 0x040ff00000041838 */
[----:B------:R-:W-:Y:S07]  /*1640*/  HMMA.16816.F32.BF16 R60, R172, R4, R60 ;  /* 0x00000004ac3c723c */ /* 0x000fee000004183c */
[----:B------:R-:W-:Y:S01]  /*1650*/  LEA R172, R213, UR5, 0x1 ;  /* 0x00000005d5ac7c11 */ /* 0x000fe2000f8e08ff */
[C---:B------:R-:W-:Y:S05]  /*1660*/  HMMA.16816.F32.BF16 R64, R80.reuse, R32, R64 ;  /* 0x000000205040723c */ /* 0x040fea0000041840 */
[----:B------:R-:W2:Y:S03]  /*1670*/  LDSM.16.M88.4 R172, [R172] ;  /* 0x00000000acac783b */ /* 0x000ea60000000200 */
[C---:B------:R-:W-:Y:S08]  /*1680*/  HMMA.16816.F32.BF16 R68, R80.reuse, R28, R68 ;  /* 0x0000001c5044723c */ /* 0x040ff00000041844 */
[C---:B------:R-:W-:Y:S08]  /*1690*/  HMMA.16816.F32.BF16 R72, R80.reuse, R24, R72 ;  /* 0x000000185048723c */ /* 0x040ff00000041848 */
[C---:B------:R-:W-:Y:S08]  /*16a0*/  HMMA.16816.F32.BF16 R88, R80.reuse, R20, R88 ;  /* 0x000000145058723c */ /* 0x040ff00000041858 */
[C---:B------:R-:W-:Y:S08]  /*16b0*/  HMMA.16816.F32.BF16 R92, R80.reuse, R16, R92 ;  /* 0x00000010505c723c */ /* 0x040ff0000004185c */
[C---:B------:R-:W-:Y:S08]  /*16c0*/  HMMA.16816.F32.BF16 R96, R80.reuse, R12, R96 ;  /* 0x0000000c5060723c */ /* 0x040ff00000041860 */
[C---:B------:R-:W-:Y:S08]  /*16d0*/  HMMA.16816.F32.BF16 R100, R80.reuse, R8, R100 ;  /* 0x000000085064723c */ /* 0x040ff00000041864 */
[----:B------:R-:W-:Y:S07]  /*16e0*/  HMMA.16816.F32.BF16 R104, R80, R4, R104 ;  /* 0x000000045068723c */ /* 0x000fee0000041868 */
[----:B------:R-:W-:Y:S01]  /*16f0*/  LEA R80, R211, UR5, 0x1 ;  /* 0x00000005d3507c11 */ /* 0x000fe2000f8e08ff */
[C---:B-1----:R-:W-:Y:S05]  /*1700*/  HMMA.16816.F32.BF16 R108, R76.reuse, R32, R108 ;  /* 0x000000204c6c723c */ /* 0x042fea000004186c */
[----:B------:R-:W1:Y:S03]  /*1710*/  LDSM.16.M88.4 R80, [R80] ;  /* 0x000000005050783b */ /* 0x000e660000000200 */
[C---:B------:R-:W-:Y:S08]  /*1720*/  HMMA.16816.F32.BF16 R112, R76.reuse, R28, R112 ;  /* 0x0000001c4c70723c */ /* 0x040ff00000041870 */
[C---:B------:R-:W-:Y:S08]  /*1730*/  HMMA.16816.F32.BF16 R116, R76.reuse, R24, R116 ;  /* 0x000000184c74723c */ /* 0x040ff00000041874 */
[C---:B------:R-:W-:Y:S08]  /*1740*/  HMMA.16816.F32.BF16 R120, R76.reuse, R20, R120 ;  /* 0x000000144c78723c */ /* 0x040ff00000041878 */
[C---:B------:R-:W-:Y:S08]  /*1750*/  HMMA.16816.F32.BF16 R124, R76.reuse, R16, R124 ;  /* 0x000000104c7c723c */ /* 0x040ff0000004187c */
[C---:B------:R-:W-:Y:S08]  /*1760*/  HMMA.16816.F32.BF16 R128, R76.reuse, R12, R128 ;  /* 0x0000000c4c80723c */ /* 0x040ff00000041880 */
[C---:B------:R-:W-:Y:S08]  /*1770*/  HMMA.16816.F32.BF16 R132, R76.reuse, R8, R132 ;  /* 0x000000084c84723c */ /* 0x040ff00000041884 */
[-C--:B------:R-:W-:Y:S01]  /*1780*/  HMMA.16816.F32.BF16 R136, R76, R4.reuse, R136 ;  /* 0x000000044c88723c */ /* 0x080fe20000041888 */
[----:B------:R-:W3:Y:S07]  /*1790*/  LDSM.16.M88.4 R76, [R220] ;  /* 0x00000000dc4c783b */ /* 0x000eee0000000200 */
[C---:B------:R-:W-:Y:S07]  /*17a0*/  HMMA.16816.F32.BF16 R168, R184.reuse, R4, R168 ;  /* 0x00000004b8a8723c */ /* 0x040fee00000418a8 */
[----:B------:R-:W-:Y:S01]  /*17b0*/  IADD3 R4, P2, R201, R2, RZ ;  /* 0x00000002c9047210 */ /* 0x000fe20007f5e0ff */
[----:B------:R-:W-:Y:S04]  /*17c0*/  HMMA.16816.F32.BF16 R164, R184, R8, R164 ;  /* 0x00000008b8a4723c */ /* 0x000fe800000418a4 */
[----:B------:R-:W-:-:S03]  /*17d0*/  IMAD.X R5, R200, 0x1, R0, P2 ;  /* 0x00000001c8057824 */ /* 0x000fc600010e0600 */
[----:B------:R-:W-:Y:S01]  /*17e0*/  IADD3 R8, P1, R201, R180, RZ ;  /* 0x000000b4c9087210 */ /* 0x000fe20007f3e0ff */
[----:B------:R-:W-:Y:S04]  /*17f0*/  HMMA.16816.F32.BF16 R156, R184, R16, R156 ;  /* 0x00000010b89c723c */ /* 0x000fe8000004189c */
[----:B------:R-:W-:-:S03]  /*1800*/  IMAD.X R9, R200, 0x1, R3, P1 ;  /* 0x00000001c8097824 */ /* 0x000fc600008e0603 */
[----:B------:R-:W-:Y:S01]  /*1810*/  IADD3 R16, P3, R201, R194, RZ ;  /* 0x000000c2c9107210 */ /* 0x000fe20007f7e0ff */
[----:B------:R-:W-:Y:S04]  /*1820*/  HMMA.16816.F32.BF16 R160, R184, R12, R160 ;  /* 0x0000000cb8a0723c */ /* 0x000fe800000418a0 */
[----:B------:R-:W-:-:S04]  /*1830*/  IMAD.X R17, R200, 0x1, R193, P3 ;  /* 0x00000001c8117824 */ /* 0x000fc800018e06c1 */
[-C--:B------:R-:W-:Y:S08]  /*1840*/  HMMA.16816.F32.BF16 R60, R176, R6.reuse, R60 ;  /* 0x00000006b03c723c */ /* 0x080ff0000004183c */
[-C--:B--2---:R-:W-:Y:S08]  /*1850*/  HMMA.16816.F32.BF16 R104, R172, R6.reuse, R104 ;  /* 0x00000006ac68723c */ /* 0x084ff00000041868 */
[-C--:B-1----:R-:W-:Y:S08]  /*1860*/  HMMA.16816.F32.BF16 R136, R80, R6.reuse, R136 ;  /* 0x000000065088723c */ /* 0x082ff00000041888 */
[----:B---3--:R-:W-:Y:S07]  /*1870*/  HMMA.16816.F32.BF16 R168, R76, R6, R168 ;  /* 0x000000064ca8723c */ /* 0x008fee00000418a8 */
[C---:B------:R-:W-:Y:S01]  /*1880*/  IADD3 R6, P2, R201.reuse, R182, RZ ;  /* 0x000000b6c9067210 */ /* 0x040fe20007f5e0ff */
[----:B------:R-:W-:Y:S04]  /*1890*/  HMMA.16816.F32.BF16 R56, R176, R10, R56 ;  /* 0x0000000ab038723c */ /* 0x000fe80000041838 */
[----:B------:R-:W-:Y:S01]  /*18a0*/  IMAD.X R7, R200, 0x1, R181, P2 ;  /* 0x00000001c8077824 */ /* 0x000fe200010e06b5 */
[----:B------:R-:W-:-:S03]  /*18b0*/  IADD3 R12, P2, R201, R190, RZ ;  /* 0x000000bec90c7210 */ /* 0x000fc60007f5e0ff */
[----:B------:R-:W-:Y:S02]  /*18c0*/  HMMA.16816.F32.BF16 R100, R172, R10, R100 ;  /* 0x0000000aac64723c */ /* 0x000fe40000041864 */
[----:B------:R-:W-:-:S06]  /*18d0*/  IMAD.X R13, R200, 0x1, R189, P2 ;  /* 0x00000001c80d7824 */ /* 0x000fcc00010e06bd */
[-C--:B------:R-:W-:Y:S08]  /*18e0*/  HMMA.16816.F32.BF16 R132, R80, R10.reuse, R132 ;  /* 0x0000000a5084723c */ /* 0x080ff00000041884 */
[----:B------:R-:W-:Y:S07]  /*18f0*/  HMMA.16816.F32.BF16 R164, R76, R10, R164 ;  /* 0x0000000a4ca4723c */ /* 0x000fee00000418a4 */
[----:B------:R-:W-:Y:S01]  /*1900*/  IADD3 R10, P1, R201, R188, RZ ;  /* 0x000000bcc90a7210 */ /* 0x000fe20007f3e0ff */
[----:B------:R-:W-:Y:S04]  /*1910*/  HMMA.16816.F32.BF16 R48, R176, R18, R48 ;  /* 0x00000012b030723c */ /* 0x000fe80000041830 */
[----:B------:R-:W-:-:S04]  /*1920*/  IMAD.X R11, R200, 0x1, R183, P1 ;  /* 0x00000001c80b7824 */ /* 0x000fc800008e06b7 */
[-C--:B------:R-:W-:Y:S08]  /*1930*/  HMMA.16816.F32.BF16 R92, R172, R18.reuse, R92 ;  /* 0x00000012ac5c723c */ /* 0x080ff0000004185c */
[-C--:B------:R-:W-:Y:S08]  /*1940*/  HMMA.16816.F32.BF16 R124, R80, R18.reuse, R124 ;  /* 0x00000012507c723c */ /* 0x080ff0000004187c */
[----:B------:R-:W-:Y:S07]  /*1950*/  HMMA.16816.F32.BF16 R156, R76, R18, R156 ;  /* 0x000000124c9c723c */ /* 0x000fee000004189c */
[----:B------:R-:W-:Y:S01]  /*1960*/  IMAD R19, R205, 0x2000, R218 ;  /* 0x00002000cd137824 */ /* 0x000fe200078e02da */
[----:B------:R-:W-:Y:S01]  /*1970*/  BAR.SYNC.DEFER_BLOCKING 0x0 ;  /* 0x0000000000007b1d */ /* 0x000fe20000010000 */
[-C--:B------:R-:W-:Y:S08]  /*1980*/  HMMA.16816.F32.BF16 R52, R176, R14.reuse, R52 ;  /* 0x0000000eb034723c */ /* 0x080ff00000041834 */
[-C--:B------:R-:W-:Y:S08]  /*1990*/  HMMA.16816.F32.BF16 R96, R172, R14.reuse, R96 ;  /* 0x0000000eac60723c */ /* 0x080ff00000041860 */
[-C--:B------:R-:W-:Y:S01]  /*19a0*/  HMMA.16816.F32.BF16 R128, R80, R14.reuse, R128 ;  /* 0x0000000e5080723c */ /* 0x080fe20000041880 */
[----:B------:R-:W-:Y:S01]  /*19b0*/  @!PT LDS RZ, [RZ] ;  /* 0x00000000fffff984 */ /* 0x000fe20000000800 */
[----:B------:R-:W-:Y:S01]  /*19c0*/  @!PT LDS RZ, [RZ] ;  /* 0x00000000fffff984 */ /* 0x000fe20000000800 */
[----:B------:R-:W-:Y:S01]  /*19d0*/  @!PT LDS RZ, [RZ] ;  /* 0x00000000fffff984 */ /* 0x000fe20000000800 */
[----:B------:R1:W-:Y:S07]  /*19e0*/  LDGSTS.E.BYPASS.128 [R19], [R4.64], !P0 ;  /* 0x0000000004137fae */ /* 0x0003ee000c101c46 */
[----:B------:R-:W-:Y:S01]  /*19f0*/  HMMA.16816.F32.BF16 R160, R76, R14, R160 ;  /* 0x0000000e4ca0723c */ /* 0x000fe200000418a0 */
[----:B------:R2:W-:Y:S06]  /*1a00*/  LDGSTS.E.BYPASS.128 [R19+0x800], [R8.64], !P0 ;  /* 0x0080000008137fae */ /* 0x0005ec000c101c46 */
[C---:B------:R-:W-:Y:S01]  /*1a10*/  IADD3 R14, P1, R201.reuse, R192, RZ ;  /* 0x000000c0c90e7210 */ /* 0x040fe20007f3e0ff */
[----:B------:R2:W-:Y:S01]  /*1a20*/  LDGSTS.E.BYPASS.128 [R19+0x1000], [R6.64], !P0 ;  /* 0x0100000006137fae */ /* 0x0005e2000c101c46 */
[----:B------:R-:W-:Y:S01]  /*1a30*/  HMMA.16816.F32.BF16 R140, R184, R32, R140 ;  /* 0x00000020b88c723c */ /* 0x000fe2000004188c */
[----:B-1----:R-:W-:-:S02]  /*1a40*/  IADD3 R4, P2, R201, R196, RZ ;  /* 0x000000c4c9047210 */ /* 0x002fc40007f5e0ff */
[C---:B------:R-:W-:Y:S01]  /*1a50*/  IMAD.X R15, R200.reuse, 0x1, R191, P1 ;  /* 0x00000001c80f7824 */ /* 0x040fe200008e06bf */
[----:B------:R2:W-:Y:S01]  /*1a60*/  LDGSTS.E.BYPASS.128 [R19+0x1800], [R10.64], !P0 ;  /* 0x018000000a137fae */ /* 0x0005e2000c101c46 */
[----:B------:R-:W-:Y:S01]  /*1a70*/  IADD3 R203, P1, R203, 0x1, RZ ;  /* 0x00000001cbcb7810 */ /* 0x000fe20007f3e0ff */
[----:B------:R-:W-:Y:S02]  /*1a80*/  IMAD.X R5, R200, 0x1, R195, P2 ;  /* 0x00000001c8057824 */ /* 0x000fe400010e06c3 */
[----:B------:R-:W0:Y:S01]  /*1a90*/  LDGDEPBAR ;  /* 0x00000000000079af */ /* 0x000e220000000000 */
[C---:B------:R-:W-:Y:S01]  /*1aa0*/  HMMA.16816.F32.BF16 R144, R184.reuse, R28, R144 ;  /* 0x0000001cb890723c */ /* 0x040fe20000041890 */
[----:B------:R-:W-:Y:S02]  /*1ab0*/  IMAD.X R202, RZ, RZ, R202, P1 ;  /* 0x000000ffffca7224 */ /* 0x000fe400008e06ca */
[----:B------:R2:W-:Y:S04]  /*1ac0*/  LDGSTS.E.BYPASS.128 [R19+0x4000], [R12.64], !P0 ;  /* 0x040000000c137fae */ /* 0x0005e8000c101c46 */
[----:B------:R2:W-:Y:S01]  /*1ad0*/  LDGSTS.E.BYPASS.128 [R19+0x4800], [R14.64], !P0 ;  /* 0x048000000e137fae */ /* 0x0005e2000c101c46 */
[C---:B------:R-:W-:Y:S03]  /*1ae0*/  HMMA.16816.F32.BF16 R148, R184.reuse, R24, R148 ;  /* 0x00000018b894723c */ /* 0x040fe60000041894 */
[----:B------:R2:W-:Y:S04]  /*1af0*/  LDGSTS.E.BYPASS.128 [R19+0x5000], [R16.64], !P0 ;  /* 0x0500000010137fae */ /* 0x0005e8000c101c46 */
[----:B------:R2:W-:Y:S01]  /*1b00*/  LDGSTS.E.BYPASS.128 [R19+0x5800], [R4.64], !P0 ;  /* 0x0580000004137fae */ /* 0x0005e2000c101c46 */
[----:B------:R-:W-:Y:S01]  /*1b10*/  HMMA.16816.F32.BF16 R152, R184, R20, R152 ;  /* 0x00000014b898723c */ /* 0x000fe20000041898 */
[----:B------:R-:W-:-:S02]  /*1b20*/  IADD3 R201, P0, R201, 0x40, RZ ;  /* 0x00000040c9c97810 */ /* 0x000fc40007f1e0ff */
[----:B------:R-:W0:Y:S03]  /*1b30*/  LDGDEPBAR ;  /* 0x00000000000079af */ /* 0x000e260000000000 */
[----:B------:R-:W-:Y:S01]  /*1b40*/  IMAD.X R200, RZ, RZ, R200, P0 ;  /* 0x000000ffffc87224 */ /* 0x000fe200000e06c8 */
[----:B------:R-:W-:Y:S01]  /*1b50*/  ISETP.NE.U32.AND P0, PT, R201, 0x2000, PT ;  /* 0x00002000c900780c */ /* 0x000fe20003f05070 */
[----:B------:R-:W-:Y:S03]  /*1b60*/  HMMA.16816.F32.BF16 R84, R176, R34, R84 ;  /* 0x00000022b054723c */ /* 0x000fe60000041854 */
[----:B------:R-:W-:-:S05]  /*1b70*/  ISETP.NE.AND.EX P0, PT, R200, RZ, PT, P0 ;  /* 0x000000ffc800720c */ /* 0x000fca0003f05300 */
[C---:B------:R-:W-:Y:S08]  /*1b80*/  HMMA.16816.F32.BF16 R36, R176.reuse, R30, R36 ;  /* 0x0000001eb024723c */ /* 0x040ff00000041824 */
[C---:B------:R-:W-:Y:S08]  /*1b90*/  HMMA.16816.F32.BF16 R40, R176.reuse, R26, R40 ;  /* 0x0000001ab028723c */ /* 0x040ff00000041828 */
[----:B------:R-:W-:Y:S08]  /*1ba0*/  HMMA.16816.F32.BF16 R44, R176, R22, R44 ;  /* 0x00000016b02c723c */ /* 0x000ff0000004182c */
[C---:B------:R-:W-:Y:S08]  /*1bb0*/  HMMA.16816.F32.BF16 R64, R172.reuse, R34, R64 ;  /* 0x00000022ac40723c */ /* 0x040ff00000041840 */
        /* <DEDUP_REMOVED lines=10> */
[----:B------:R-:W-:Y:S01]  /*1c60*/  HMMA.16816.F32.BF16 R152, R76, R22, R152 ;  /* 0x000000164c98723c */ /* 0x000fe20000041898 */
[----:B--2---:R-:W-:Y:S07]  /*1c70*/  @P0 BRA `(.L_x_0) ;  /* 0xfffff74000000947 */ /* 0x004fee000383ffff */
[----:B------:R-:W-:Y:S01]  /*1c80*/  IMAD.SHL.U32 R0, R204, 0x20, RZ ;  /* 0x00000020cc007824 */ /* 0x000fe200078e00ff */
[----:B------:R-:W-:Y:S01]  /*1c90*/  SHF.R.U32.HI R3, RZ, 0x4, R204 ;  /* 0x00000004ff037819 */ /* 0x000fe200000116cc */
[----:B------:R-:W-:-:S04]  /*1ca0*/  DEPBAR.LE SB0, 0x0 ;  /* 0x000080000000791a */ /* 0x000fc80000000000 */
[----:B------:R-:W-:Y:S01]  /*1cb0*/  LOP3.LUT R5, R0, 0xb80, RZ, 0xc0, !PT ;  /* 0x00000b8000057812 */ /* 0x000fe200078ec0ff */
[----:B------:R-:W-:Y:S01]  /*1cc0*/  IMAD.SHL.U32 R204, R204, 0x2, RZ ;  /* 0x00000002cccc7824 */ /* 0x000fe200078e00ff */
[--C-:B------:R-:W-:Y:S02]  /*1cd0*/  LOP3.LUT R197, R197, 0x78, R217.reuse, 0xf8, !PT ;  /* 0x00000078c5c57812 */ /* 0x100fe400078ef8d9 */
[----:B------:R-:W-:Y:S02]  /*1ce0*/  SGXT.U32 R3, R3, 0x3 ;  /* 0x000000030303781a */ /* 0x000fe40000000000 */
[----:B------:R-:W-:Y:S02]  /*1cf0*/  SHF.R.U32.HI R0, RZ, 0x3, R217 ;  /* 0x00000003ff007819 */ /* 0x000fe400000116d9 */
[----:B------:R-:W-:Y:S02]  /*1d00*/  LOP3.LUT R217, R217, 0x3f8, RZ, 0xc0, !PT ;  /* 0x000003f8d9d97812 */ /* 0x000fe400078ec0ff */
[----:B------:R-:W-:-:S02]  /*1d10*/  LOP3.LUT R198, R3, R198, RZ, 0xfc, !PT ;  /* 0x000000c603c67212 */ /* 0x000fc400078efcff */
[----:B------:R-:W-:Y:S02]  /*1d20*/  LOP3.LUT R3, R217, 0x800, RZ, 0xfc, !PT ;  /* 0x00000800d9037812 */ /* 0x000fe400078efcff */
[----:B------:R-:W-:Y:S02]  /*1d30*/  LOP3.LUT R0, R0, 0x70, RZ, 0xc0, !PT ;  /* 0x0000007000007812 */ /* 0x000fe400078ec0ff */
[----:B------:R-:W-:Y:S02]  /*1d40*/  LOP3.LUT R204, R5, 0x6, R204, 0xf8, !PT ;  /* 0x0000000605cc7812 */ /* 0x000fe400078ef8cc */
[----:B------:R-:W-:Y:S02]  /*1d50*/  SHF.R.U32.HI R3, RZ, 0x3, R3 ;  /* 0x00000003ff037819 */ /* 0x000fe40000011603 */
[----:B------:R-:W-:Y:S01]  /*1d60*/  F2FP.BF16.PACK_AB R9, R59, R58 ;  /* 0x0000003a3b09723e */ /* 0x000fe200000010ff */
[----:B------:R-:W-:Y:S01]  /*1d70*/  IMAD R59, R217, 0x2, R0 ;  /* 0x00000002d93b7824 */ /* 0x000fe200078e0200 */
[----:B------:R-:W-:-:S02]  /*1d80*/  LOP3.LUT R204, R204, 0x8, R219, 0xf8, !PT ;  /* 0x00000008cccc7812 */ /* 0x000fc400078ef8db */
[----:B------:R-:W-:Y:S02]  /*1d90*/  LOP3.LUT R0, R3, 0x170, RZ, 0xc0, !PT ;  /* 0x0000017003007812 */ /* 0x000fe400078ec0ff */
[----:B------:R-:W-:Y:S01]  /*1da0*/  ISETP.GE.AND P0, PT, R197, 0x2800, PT ;  /* 0x00002800c500780c */ /* 0x000fe20003f06270 */
[----:B------:R-:W-:Y:S01]  /*1db0*/  IMAD.SHL.U32 R204, R204, 0x2, RZ ;  /* 0x00000002cccc7824 */ /* 0x000fe200078e00ff */
[----:B------:R-:W-:Y:S02]  /*1dc0*/  LOP3.LUT R3, R198, 0x18, RZ, 0xfc, !PT ;  /* 0x00000018c6037812 */ /* 0x000fe400078efcff */
[----:B------:R-:W-:Y:S02]  /*1dd0*/  F2FP.BF16.PACK_AB R7, R55, R54 ;  /* 0x000000363707723e */ /* 0x000fe400000010ff */
[----:B------:R-:W-:Y:S02]  /*1de0*/  ISETP.LT.AND P6, PT, R3, 0x200, !P0 ;  /* 0x000002000300780c */ /* 0x000fe400047c1270 */
[----:B------:R-:W-:-:S02]  /*1df0*/  LOP3.LUT R3, R5, 0x400, RZ, 0xfc, !PT ;  /* 0x0000040005037812 */ /* 0x000fc400078efcff */
[----:B------:R-:W-:Y:S02]  /*1e00*/  F2FP.BF16.PACK_AB R84, R85, R84 ;  /* 0x000000545554723e */ /* 0x000fe400000010ff */
[----:B------:R-:W-:Y:S01]  /*1e10*/  LEA.HI R55, R5, R204, RZ, 0x1d ;  /* 0x000000cc05377211 */ /* 0x000fe200078fe8ff */
[----:B------:R-:W-:Y:S01]  /*1e20*/  BAR.SYNC.DEFER_BLOCKING 0x0 ;  /* 0x0000000000007b1d */ /* 0x000fe20000010000 */
[----:B------:R-:W-:Y:S02]  /*1e30*/  F2FP.BF16.PACK_AB R87, R87, R86 ;  /* 0x000000565757723e */ /* 0x000fe400000010ff */
[----:B------:R-:W-:Y:S02]  /*1e40*/  LEA.HI R204, R3, R204, RZ, 0x1d ;  /* 0x000000cc03cc7211 */ /* 0x000fe400078fe8ff */
[----:B------:R-:W-:Y:S02]  /*1e50*/  F2FP.BF16.PACK_AB R36, R37, R36 ;  /* 0x000000242524723e */ /* 0x000fe400000010ff */
[----:B------:R-:W-:-:S02]  /*1e60*/  F2FP.BF16.PACK_AB R39, R39, R38 ;  /* 0x000000262727723e */ /* 0x000fc400000010ff */
[----:B------:R-:W-:Y:S02]  /*1e70*/  F2FP.BF16.PACK_AB R40, R41, R40 ;  /* 0x000000282928723e */ /* 0x000fe400000010ff */
[----:B------:R-:W-:Y:S02]  /*1e80*/  F2FP.BF16.PACK_AB R43, R43, R42 ;  /* 0x0000002a2b2b723e */ /* 0x000fe400000010ff */
[----:B------:R-:W-:Y:S02]  /*1e90*/  F2FP.BF16.PACK_AB R44, R45, R44 ;  /* 0x0000002c2d2c723e */ /* 0x000fe400000010ff */
[----:B------:R-:W-:Y:S02]  /*1ea0*/  F2FP.BF16.PACK_AB R47, R47, R46 ;  /* 0x0000002e2f2f723e */ /* 0x000fe400000010ff */
[----:B------:R-:W-:Y:S02]  /*1eb0*/  F2FP.BF16.PACK_AB R48, R49, R48 ;  /* 0x000000303130723e */ /* 0x000fe400000010ff */
[----:B------:R-:W-:-:S02]  /*1ec0*/  F2FP.BF16.PACK_AB R51, R51, R50 ;  /* 0x000000323333723e */ /* 0x000fc400000010ff */
[----:B------:R-:W-:Y:S02]  /*1ed0*/  F2FP.BF16.PACK_AB R52, R53, R52 ;  /* 0x000000343534723e */ /* 0x000fe400000010ff */
[----:B------:R-:W-:Y:S01]  /*1ee0*/  F2FP.BF16.PACK_AB R56, R57, R56 ;  /* 0x000000383938723e */ /* 0x000fe200000010ff */
[----:B------:R-:W-:Y:S01]  /*1ef0*/  STS [R55], R84 ;  /* 0x0000005437007388 */ /* 0x000fe20000000800 */
[----:B------:R-:W-:Y:S02]  /*1f00*/  F2FP.BF16.PACK_AB R60, R61, R60 ;  /* 0x0000003c3d3c723e */ /* 0x000fe400000010ff */
[----:B------:R-:W-:Y:S01]  /*1f10*/  F2FP.BF16.PACK_AB R11, R63, R62 ;  /* 0x0000003e3f0b723e */ /* 0x000fe200000010ff */
[----:B------:R-:W-:Y:S01]  /*1f20*/  STS [R204+0x800], R87 ;  /* 0x00080057cc007388 */ /* 0x000fe20000000800 */
[C---:B------:R-:W-:Y:S01]  /*1f30*/  LOP3.LUT R2, R217.reuse, 0x400, RZ, 0xfc, !PT ;  /* 0x00000400d9027812 */ /* 0x040fe200078efcff */
[C---:B------:R-:W-:Y:S01]  /*1f40*/  IMAD R63, R217.reuse, 0x2, R0 ;  /* 0x00000002d93f7824 */ /* 0x040fe200078e0200 */
[----:B------:R-:W-:Y:S01]  /*1f50*/  LOP3.LUT R4, R217, 0xc00, RZ, 0xfc, !PT ;  /* 0x00000c00d9047812 */ /* 0x000fe200078efcff */
[----:B------:R-:W-:Y:S01]  /*1f60*/  STS [R55+0x20], R36 ;  /* 0x0000202437007388 */ /* 0x000fe20000000800 */
[----:B------:R-:W-:-:S02]  /*1f70*/  SHF.R.U32.HI R2, RZ, 0x3, R2 ;  /* 0x00000003ff027819 */ /* 0x000fc40000011602 */
[----:B------:R-:W-:Y:S01]  /*1f80*/  SHF.R.U32.HI R4, RZ, 0x3, R4 ;  /* 0x00000003ff047819 */ /* 0x000fe20000011604 */
[----:B------:R-:W-:Y:S01]  /*1f90*/  STS [R204+0x820], R39 ;  /* 0x00082027cc007388 */ /* 0x000fe20000000800 */
[----:B------:R-:W-:Y:S02]  /*1fa0*/  LOP3.LUT R2, R2, 0xf0, RZ, 0xc0, !PT ;  /* 0x000000f002027812 */ /* 0x000fe400078ec0ff */
[----:B------:R-:W-:Y:S01]  /*1fb0*/  LOP3.LUT R4, R4, 0x1f0, RZ, 0xc0, !PT ;  /* 0x000001f004047812 */ /* 0x000fe200078ec0ff */
[----:B------:R-:W-:Y:S01]  /*1fc0*/  STS [R55+0x40], R40 ;  /* 0x0000402837007388 */ /* 0x000fe20000000800 */
[----:B------:R-:W-:Y:S01]  /*1fd0*/  F2FP.BF16.PACK_AB R64, R65, R64 ;  /* 0x000000404140723e */ /* 0x000fe200000010ff */
[----:B------:R-:W-:Y:S01]  /*1fe0*/  IMAD R61, R217, 0x2, R2 ;  /* 0x00000002d93d7824 */ /* 0x000fe200078e0202 */
[----:B------:R-:W-:Y:S01]  /*1ff0*/  F2FP.BF16.PACK_AB R67, R67, R66 ;  /* 0x000000424343723e */ /* 0x000fe200000010ff */
[----:B------:R-:W-:Y:S01]  /*2000*/  STS [R204+0x840], R43 ;  /* 0x0008402bcc007388 */ /* 0x000fe20000000800 */
[----:B------:R-:W-:Y:S01]  /*2010*/  IMAD R217, R217, 0x2, R4 ;  /* 0x00000002d9d97824 */ /* 0x000fe200078e0204 */
[----:B------:R-:W-:-:S02]  /*2020*/  F2FP.BF16.PACK_AB R68, R69, R68 ;  /* 0x000000444544723e */ /* 0x000fc400000010ff */
[----:B------:R-:W-:Y:S01]  /*2030*/  STS [R55+0x60], R44 ;  /* 0x0000602c37007388 */ /* 0x000fe20000000800 */
[----:B------:R-:W-:Y:S02]  /*2040*/  F2FP.BF16.PACK_AB R71, R71, R70 ;  /* 0x000000464747723e */ /* 0x000fe400000010ff */
[----:B------:R-:W-:Y:S01]  /*2050*/  F2FP.BF16.PACK_AB R72, R73, R72 ;  /* 0x000000484948723e */ /* 0x000fe200000010ff */
[----:B------:R-:W-:Y:S01]  /*2060*/  STS [R204+0x860], R47 ;  /* 0x0008602fcc007388 */ /* 0x000fe20000000800 */
[----:B------:R-:W-:Y:S02]  /*2070*/  F2FP.BF16.PACK_AB R75, R75, R74 ;  /* 0x0000004a4b4b723e */ /* 0x000fe400000010ff */
[----:B------:R-:W-:Y:S01]  /*2080*/  F2FP.BF16.PACK_AB R88, R89, R88 ;  /* 0x000000585958723e */ /* 0x000fe200000010ff */
[----:B------:R-:W-:Y:S01]  /*2090*/  STS [R55+0x80], R48 ;  /* 0x0000803037007388 */ /* 0x000fe20000000800 */
[----:B------:R-:W-:Y:S02]  /*20a0*/  F2FP.BF16.PACK_AB R91, R91, R90 ;  /* 0x0000005a5b5b723e */ /* 0x000fe400000010ff */
[----:B------:R-:W-:Y:S01]  /*20b0*/  F2FP.BF16.PACK_AB R92, R93, R92 ;  /* 0x0000005c5d5c723e */ /* 0x000fe200000010ff */
[----:B------:R-:W-:Y:S01]  /*20c0*/  STS [R204+0x880], R51 ;  /* 0x00088033cc007388 */ /* 0x000fe20000000800 */
[----:B------:R-:W-:-:S02]  /*20d0*/  F2FP.BF16.PACK_AB R95, R95, R94 ;  /* 0x0000005e5f5f723e */ /* 0x000fc400000010ff */
        /* <DEDUP_REMOVED lines=13> */
[----:B------:R1:W-:Y:S01]  /*21b0*/  STS [R55+0xe0], R60 ;  /* 0x0000e03c37007388 */ /* 0x0003e20000000800 */
[----:B------:R-:W-:Y:S02]  /*21c0*/  F2FP.BF16.PACK_AB R115, R115, R114 ;  /* 0x000000727373723e */ /* 0x000fe400000010ff */
[----:B------:R-:W-:Y:S01]  /*21d0*/  F2FP.BF16.PACK_AB R116, R117, R116 ;  /* 0x000000747574723e */ /* 0x000fe200000010ff */
[----:B------:R-:W-:Y:S01]  /*21e0*/  STS [R204+0x8e0], R11 ;  /* 0x0008e00bcc007388 */ /* 0x000fe20000000800 */
[----:B------:R-:W-:-:S02]  /*21f0*/  F2FP.BF16.PACK_AB R119, R119, R118 ;  /* 0x000000767777723e */ /* 0x000fc400000010ff */
[----:B------:R-:W-:Y:S01]  /*2200*/  F2FP.BF16.PACK_AB R120, R121, R120 ;  /* 0x000000787978723e */ /* 0x000fe200000010ff */
[----:B------:R-:W-:Y:S01]  /*2210*/  BAR.SYNC.DEFER_BLOCKING 0x0 ;  /* 0x0000000000007b1d */ /* 0x000fe20000010000 */
[----:B------:R-:W-:Y:S01]  /*2220*/  F2FP.BF16.PACK_AB R123, R123, R122 ;  /* 0x0000007a7b7b723e */ /* 0x000fe200000010ff */
[----:B-1----:R-:W-:Y:S01]  /*2230*/  IMAD R60, R198, 0x2800, R197 ;  /* 0x00002800c63c7824 */ /* 0x002fe200078e02c5 */
[----:B------:R-:W-:Y:S02]  /*2240*/  F2FP.BF16.PACK_AB R124, R125, R124 ;  /* 0x0000007c7d7c723e */ /* 0x000fe400000010ff */
[----:B------:R-:W-:Y:S02]  /*2250*/  F2FP.BF16.PACK_AB R127, R127, R126 ;  /* 0x0000007e7f7f723e */ /* 0x000fe400000010ff */
[----:B------:R-:W-:Y:S02]  /*2260*/  F2FP.BF16.PACK_AB R128, R129, R128 ;  /* 0x000000808180723e */ /* 0x000fe400000010ff */
[----:B------:R-:W-:-:S02]  /*2270*/  F2FP.BF16.PACK_AB R131, R131, R130 ;  /* 0x000000828383723e */ /* 0x000fc400000010ff */
[----:B------:R-:W-:Y:S02]  /*2280*/  F2FP.BF16.PACK_AB R132, R133, R132 ;  /* 0x000000848584723e */ /* 0x000fe400000010ff */
[----:B------:R-:W-:Y:S02]  /*2290*/  F2FP.BF16.PACK_AB R135, R135, R134 ;  /* 0x000000868787723e */ /* 0x000fe400000010ff */
[----:B------:R-:W-:Y:S02]  /*22a0*/  F2FP.BF16.PACK_AB R136, R137, R136 ;  /* 0x000000888988723e */ /* 0x000fe400000010ff */
[----:B------:R-:W-:Y:S02]  /*22b0*/  F2FP.BF16.PACK_AB R139, R139, R138 ;  /* 0x0000008a8b8b723e */ /* 0x000fe400000010ff */
[C---:B------:R-:W-:Y:S02]  /*22c0*/  LOP3.LUT R8, R198.reuse, 0x8, RZ, 0xfc, !PT ;  /* 0x00000008c6087812 */ /* 0x040fe400078efcff */
[----:B------:R-:W-:-:S02]  /*22d0*/  LOP3.LUT R6, R198, 0x10, RZ, 0xfc, !PT ;  /* 0x00000010c6067812 */ /* 0x000fc400078efcff */
[----:B------:R-:W-:Y:S01]  /*22e0*/  ISETP.LT.AND P2, PT, R8, 0x200, !P0 ;  /* 0x000002000800780c */ /* 0x000fe20004741270 */
[----:B------:R-:W1:Y:S01]  /*22f0*/  LDS.128 R36, [R59] ;  /* 0x000000003b247984 */ /* 0x000e620000000c00 */
[----:B------:R-:W-:Y:S02]  /*2300*/  ISETP.LT.AND P1, PT, R6, 0x200, !P0 ;  /* 0x000002000600780c */ /* 0x000fe40004721270 */
[----:B------:R-:W-:Y:S01]  /*2310*/  F2FP.BF16.PACK_AB R140, R141, R140 ;  /* 0x0000008c8d8c723e */ /* 0x000fe200000010ff */
[----:B------:R-:W2:Y:S01]  /*2320*/  LDS.128 R32, [R61+0x800] ;  /* 0x000800003d207984 */ /* 0x000ea20000000c00 */
[----:B------:R-:W-:Y:S02]  /*2330*/  F2FP.BF16.PACK_AB R143, R143, R142 ;  /* 0x0000008e8f8f723e */ /* 0x000fe400000010ff */
[----:B------:R-:W-:Y:S01]  /*2340*/  F2FP.BF16.PACK_AB R144, R145, R144 ;  /* 0x000000909190723e */ /* 0x000fe200000010ff */
[----:B------:R-:W3:Y:S01]  /*2350*/  LDS.128 R12, [R63+0x1000] ;  /* 0x001000003f0c7984 */ /* 0x000ee20000000c00 */
[----:B------:R-:W-:-:S02]  /*2360*/  F2FP.BF16.PACK_AB R147, R147, R146 ;  /* 0x000000929393723e */ /* 0x000fc400000010ff */
[----:B------:R-:W-:Y:S01]  /*2370*/  F2FP.BF16.PACK_AB R148, R149, R148 ;  /* 0x000000949594723e */ /* 0x000fe200000010ff */
[----:B------:R-:W4:Y:S01]  /*2380*/  LDS.128 R16, [R217+0x1800] ;  /* 0x00180000d9107984 */ /* 0x000f220000000c00 */
[----:B------:R-:W-:Y:S02]  /*2390*/  F2FP.BF16.PACK_AB R151, R151, R150 ;  /* 0x000000969797723e */ /* 0x000fe400000010ff */
[----:B------:R-:W-:Y:S01]  /*23a0*/  F2FP.BF16.PACK_AB R152, R153, R152 ;  /* 0x000000989998723e */ /* 0x000fe200000010ff */
[----:B------:R-:W-:Y:S01]  /*23b0*/  BAR.SYNC.DEFER_BLOCKING 0x0 ;  /* 0x0000000000007b1d */ /* 0x000fe20000010000 */
[----:B------:R-:W-:Y:S02]  /*23c0*/  F2FP.BF16.PACK_AB R155, R155, R154 ;  /* 0x0000009a9b9b723e */ /* 0x000fe400000010ff */
        /* <DEDUP_REMOVED lines=8> */
[C---:B------:R-:W-:Y:S02]  /*2450*/  ISETP.LT.AND P3, PT, R198.reuse, 0x200, !P0 ;  /* 0x00000200c600780c */ /* 0x040fe40004761270 */
[C---:B------:R-:W-:Y:S02]  /*2460*/  LOP3.LUT R2, R198.reuse, 0x20, RZ, 0xfc, !PT ;  /* 0x00000020c6027812 */ /* 0x040fe400078efcff */
[----:B------:R-:W-:Y:S01]  /*2470*/  LOP3.LUT R0, R198, 0x28, RZ, 0xfc, !PT ;  /* 0x00000028c6007812 */ /* 0x000fe200078efcff */
[----:B------:R-:W-:Y:S01]  /*2480*/  STS [R55], R64 ;  /* 0x0000004037007388 */ /* 0x000fe20000000800 */
[----:B------:R-:W-:Y:S01]  /*2490*/  ISETP.LT.AND P5, PT, R2, 0x200, !P0 ;  /* 0x000002000200780c */ /* 0x000fe200047a1270 */
[C---:B------:R-:W-:Y:S01]  /*24a0*/  IMAD.WIDE R2, R60.reuse, R199, c[0x0][0x170] ;  /* 0x00005c003c027625 */ /* 0x040fe200078e02c7 */
[----:B------:R-:W-:Y:S01]  /*24b0*/  IADD3 R52, R60, 0x14000, RZ ;  /* 0x000140003c347810 */ /* 0x000fe20007ffe0ff */
[----:B------:R-:W-:Y:S01]  /*24c0*/  STS [R204+0x800], R67 ;  /* 0x00080043cc007388 */ /* 0x000fe20000000800 */
[----:B------:R-:W-:-:S02]  /*24d0*/  ISETP.LT.AND P4, PT, R0, 0x200, !P0 ;  /* 0x000002000000780c */ /* 0x000fc40004781270 */
[----:B------:R-:W-:Y:S01]  /*24e0*/  LOP3.LUT R0, R198, 0x30, RZ, 0xfc, !PT ;  /* 0x00000030c6007812 */ /* 0x000fe200078efcff */
[----:B------:R-:W-:Y:S01]  /*24f0*/  STS [R55+0x20], R68 ;  /* 0x0000204437007388 */ /* 0x000fe20000000800 */
[-C--:B------:R-:W-:Y:S01]  /*2500*/  IMAD.WIDE R52, R52, R199.reuse, c[0x0][0x170] ;  /* 0x00005c0034347625 */ /* 0x080fe200078e02c7 */
[C---:B------:R-:W-:Y:S02]  /*2510*/  IADD3 R54, R60.reuse, 0x28000, RZ ;  /* 0x000280003c367810 */ /* 0x040fe40007ffe0ff */
[----:B------:R-:W-:Y:S01]  /*2520*/  STS [R204+0x820], R71 ;  /* 0x00082047cc007388 */ /* 0x000fe20000000800 */
[C---:B------:R-:W-:Y:S02]  /*2530*/  IADD3 R56, R60.reuse, 0x3c000, RZ ;  /* 0x0003c0003c387810 */ /* 0x040fe40007ffe0ff */
[----:B------:R-:W-:Y:S01]  /*2540*/  IADD3 R62, R60, 0x50000, RZ ;  /* 0x000500003c3e7810 */ /* 0x000fe20007ffe0ff */
[----:B------:R-:W-:Y:S01]  /*2550*/  STS [R55+0x40], R72 ;  /* 0x0000404837007388 */ /* 0x000fe20000000800 */
[----:B------:R-:W-:Y:S01]  /*2560*/  LOP3.LUT R58, R198, 0x40, RZ, 0xfc, !PT ;  /* 0x00000040c63a7812 */ /* 0x000fe200078efcff */
[----:B------:R-:W-:-:S02]  /*2570*/  IMAD.WIDE R56, R56, R199, c[0x0][0x170] ;  /* 0x00005c0038387625 */ /* 0x000fc400078e02c7 */
[----:B------:R-:W-:Y:S04]  /*2580*/  STS [R204+0x840], R75 ;  /* 0x0008404bcc007388 */ /* 0x000fe80000000800 */
        /* <DEDUP_REMOVED lines=10> */
[----:B------:R-:W-:Y:S06]  /*2630*/  BAR.SYNC.DEFER_BLOCKING 0x0 ;  /* 0x0000000000007b1d */ /* 0x000fec0000010000 */
[----:B------:R-:W1:Y:S04]  /*2640*/  LDS.128 R48, [R59] ;  /* 0x000000003b307984 */ /* 0x000e680000000c00 */
[----:B------:R-:W1:Y:S04]  /*2650*/  LDS.128 R28, [R61+0x800] ;  /* 0x000800003d1c7984 */ /* 0x000e680000000c00 */
[----:B------:R-:W1:Y:S04]  /*2660*/  LDS.128 R24, [R63+0x1000] ;  /* 0x001000003f187984 */ /* 0x000e680000000c00 */
[----:B------:R-:W1:Y:S04]  /*2670*/  LDS.128 R20, [R217+0x1800] ;  /* 0x00180000d9147984 */ /* 0x000e680000000c00 */
[----:B------:R-:W-:Y:S06]  /*2680*/  BAR.SYNC.DEFER_BLOCKING 0x0 ;  /* 0x0000000000007b1d */ /* 0x000fec0000010000 */
[----:B------:R-:W-:Y:S04]  /*2690*/  STS [R55], R108 ;  /* 0x0000006c37007388 */ /* 0x000fe80000000800 */
        /* <DEDUP_REMOVED lines=35> */
[----:B------:R1:W-:Y:S04]  /*28d0*/  STS [R55+0xe0], R168 ;  /* 0x0000e0a837007388 */ /* 0x0003e80000000800 */
[----:B------:R-:W-:Y:S04]  /*28e0*/  STS [R204+0x8e0], R171 ;  /* 0x0008e0abcc007388 */ /* 0x000fe80000000800 */
[----:B------:R-:W-:Y:S01]  /*28f0*/  BAR.SYNC.DEFER_BLOCKING 0x0 ;  /* 0x0000000000007b1d */ /* 0x000fe20000010000 */
[----:B-1----:R-:W-:-:S05]  /*2900*/  IMAD.WIDE R54, R54, R199, c[0x0][0x170] ;  /* 0x00005c0036367625 */ /* 0x002fca00078e02c7 */
[----:B------:R1:W-:Y:S01]  /*2910*/  @P3 STG.E.128 [R2.64], R36 ;  /* 0x0000002402003986 */ /* 0x0003e2000c101d06 */
[----:B------:R-:W-:Y:S02]  /*2920*/  ISETP.LT.AND P3, PT, R0, 0x200, !P0 ;  /* 0x000002000000780c */ /* 0x000fe40004761270 */
[----:B------:R-:W-:Y:S01]  /*2930*/  LOP3.LUT R0, R198, 0x38, RZ, 0xfc, !PT ;  /* 0x00000038c6007812 */ /* 0x000fe200078efcff */
[----:B------:R-:W4:Y:S04]  /*2940*/  LDS.128 R36, [R59] ;  /* 0x000000003b247984 */ /* 0x000f280000000c00 */
[----:B------:R-:W4:Y:S04]  /*2950*/  LDS.128 R64, [R61+0x800] ;  /* 0x000800003d407984 */ /* 0x000f280000000c00 */
[----:B------:R-:W4:Y:S04]  /*2960*/  LDS.128 R68, [R63+0x1000] ;  /* 0x001000003f447984 */ /* 0x000f280000000c00 */
[----:B--2---:R2:W-:Y:S01]  /*2970*/  @P2 STG.E.128 [R52.64], R32 ;  /* 0x0000002034002986 */ /* 0x0045e2000c101d06 */
[----:B------:R-:W-:Y:S01]  /*2980*/  ISETP.LT.AND P2, PT, R0, 0x200, !P0 ;  /* 0x000002000000780c */ /* 0x000fe20004741270 */
[----:B-1----:R-:W-:Y:S01]  /*2990*/  IMAD.WIDE R2, R62, R199, c[0x0][0x170] ;  /* 0x00005c003e027625 */ /* 0x002fe200078e02c7 */
[----:B------:R-:W-:Y:S01]  /*29a0*/  LOP3.LUT R0, R198, 0x48, RZ, 0xfc, !PT ;  /* 0x00000048c6007812 */ /* 0x000fe200078efcff */
[----:B---3--:R1:W-:Y:S01]  /*29b0*/  @P1 STG.E.128 [R54.64], R12 ;  /* 0x0000000c36001986 */ /* 0x0083e2000c101d06 */
[----:B------:R-:W-:-:S03]  /*29c0*/  ISETP.LT.AND P1, PT, R58, 0x200, !P0 ;  /* 0x000002003a00780c */ /* 0x000fc60004721270 */
[----:B----4-:R3:W-:Y:S01]  /*29d0*/  @P6 STG.E.128 [R56.64], R16 ;  /* 0x0000001038006986 */ /* 0x0107e2000c101d06 */
[----:B------:R-:W-:Y:S02]  /*29e0*/  ISETP.LT.AND P6, PT, R0, 0x200, !P0 ;  /* 0x000002000000780c */ /* 0x000fe400047c1270 */
[----:B------:R-:W-:Y:S01]  /*29f0*/  LOP3.LUT R0, R198, 0x50, RZ, 0xfc, !PT ;  /* 0x00000050c6007812 */ /* 0x000fe200078efcff */
[----:B------:R4:W-:Y:S03]  /*2a00*/  @P5 STG.E.128 [R2.64], R48 ;  /* 0x0000003002005986 */ /* 0x0009e6000c101d06 */
[----:B------:R-:W-:Y:S02]  /*2a10*/  ISETP.LT.AND P5, PT, R0, 0x200, !P0 ;  /* 0x000002000000780c */ /* 0x000fe400047a1270 */
[----:B------:R-:W-:Y:S02]  /*2a20*/  LOP3.LUT R0, R198, 0x60, RZ, 0xfc, !PT ;  /* 0x00000060c6007812 */ /* 0x000fe400078efcff */
[----:B--2---:R-:W-:-:S02]  /*2a30*/  IADD3 R32, R60, 0x64000, RZ ;  /* 0x000640003c207810 */ /* 0x004fc40007ffe0ff */
[C---:B------:R-:W-:Y:S02]  /*2a40*/  IADD3 R34, R60.reuse, 0x78000, RZ ;  /* 0x000780003c227810 */ /* 0x040fe40007ffe0ff */
[----:B-1----:R-:W-:Y:S01]  /*2a50*/  IADD3 R14, R60, 0x8c000, RZ ;  /* 0x0008c0003c0e7810 */ /* 0x002fe20007ffe0ff */
[-C--:B------:R-:W-:Y:S01]  /*2a60*/  IMAD.WIDE R12, R32, R199.reuse, c[0x0][0x170] ;  /* 0x00005c00200c7625 */ /* 0x080fe200078e02c7 */
[----:B------:R-:W-:Y:S02]  /*2a70*/  IADD3 R32, R60, 0xb4000, RZ ;  /* 0x000b40003c207810 */ /* 0x000fe40007ffe0ff */
[----:B---3--:R-:W-:Y:S01]  /*2a80*/  LOP3.LUT R16, R198, 0x58, RZ, 0xfc, !PT ;  /* 0x00000058c6107812 */ /* 0x008fe200078efcff */
[-C--:B------:R-:W-:Y:S01]  /*2a90*/  IMAD.WIDE R14, R14, R199.reuse, c[0x0][0x170] ;  /* 0x00005c000e0e7625 */ /* 0x080fe200078e02c7 */
[----:B------:R1:W-:Y:S01]  /*2aa0*/  @P4 STG.E.128 [R12.64], R28 ;  /* 0x0000001c0c004986 */ /* 0x0003e2000c101d06 */
[----:B------:R-:W-:Y:S02]  /*2ab0*/  LOP3.LUT R18, R198, 0x68, RZ, 0xfc, !PT ;  /* 0x00000068c6127812 */ /* 0x000fe400078efcff */
[----:B------:R-:W-:Y:S01]  /*2ac0*/  ISETP.LT.AND P4, PT, R16, 0x200, !P0 ;  /* 0x000002001000780c */ /* 0x000fe20004781270 */
[----:B----4-:R-:W-:Y:S01]  /*2ad0*/  IMAD.WIDE R2, R34, R199, c[0x0][0x170] ;  /* 0x00005c0022027625 */ /* 0x010fe200078e02c7 */
[----:B------:R-:W-:-:S04]  /*2ae0*/  IADD3 R16, R60, 0xa0000, RZ ;  /* 0x000a00003c107810 */ /* 0x000fc80007ffe0ff */
[----:B------:R2:W-:Y:S01]  /*2af0*/  @P3 STG.E.128 [R2.64], R24 ;  /* 0x0000001802003986 */ /* 0x0005e2000c101d06 */
[-C--:B------:R-:W-:Y:S01]  /*2b00*/  IMAD.WIDE R16, R16, R199.reuse, c[0x0][0x170] ;  /* 0x00005c0010107625 */ /* 0x080fe200078e02c7 */
[----:B------:R-:W-:Y:S02]  /*2b10*/  ISETP.LT.AND P3, PT, R0, 0x200, !P0 ;  /* 0x000002000000780c */ /* 0x000fe40004761270 */
[C---:B------:R-:W-:Y:S01]  /*2b20*/  LOP3.LUT R0, R198.reuse, 0x70, RZ, 0xfc, !PT ;  /* 0x00000070c6007812 */ /* 0x040fe200078efcff */
[----:B------:R3:W-:Y:S01]  /*2b30*/  @P2 STG.E.128 [R14.64], R20 ;  /* 0x000000140e002986 */ /* 0x0007e2000c101d06 */
[----:B------:R-:W-:Y:S02]  /*2b40*/  LOP3.LUT R198, R198, 0x78, RZ, 0xfc, !PT ;  /* 0x00000078c6c67812 */ /* 0x000fe400078efcff */
[----:B------:R-:W-:Y:S01]  /*2b50*/  ISETP.LT.AND P2, PT, R18, 0x200, !P0 ;  /* 0x000002001200780c */ /* 0x000fe20004741270 */
[----:B------:R4:W-:Y:S01]  /*2b60*/  @P1 STG.E.128 [R16.64], R40 ;  /* 0x0000002810001986 */ /* 0x0009e2000c101d06 */
[----:B------:R-:W-:Y:S01]  /*2b70*/  ISETP.LT.AND P1, PT, R0, 0x200, !P0 ;  /* 0x000002000000780c */ /* 0x000fe20004721270 */
[----:B-1----:R-:W-:Y:S01]  /*2b80*/  IMAD.WIDE R12, R32, R199, c[0x0][0x170] ;  /* 0x00005c00200c7625 */ /* 0x002fe200078e02c7 */
[----:B------:R-:W-:-:S02]  /*2b90*/  ISETP.LT.AND P0, PT, R198, 0x200, !P0 ;  /* 0x00000200c600780c */ /* 0x000fc40004701270 */
[C---:B------:R-:W-:Y:S02]  /*2ba0*/  IADD3 R0, R60.reuse, 0xf0000, RZ ;  /* 0x000f00003c007810 */ /* 0x040fe40007ffe0ff */
[C---:B------:R-:W-:Y:S01]  /*2bb0*/  IADD3 R18, R60.reuse, 0x104000, RZ ;  /* 0x001040003c127810 */ /* 0x040fe20007ffe0ff */
[----:B------:R1:W-:Y:S01]  /*2bc0*/  @P6 STG.E.128 [R12.64], R44 ;  /* 0x0000002c0c006986 */ /* 0x0003e2000c101d06 */
[----:B--2---:R-:W-:-:S03]  /*2bd0*/  IADD3 R2, R60, 0xc8000, RZ ;  /* 0x000c80003c027810 */ /* 0x004fc60007ffe0ff */
[-C--:B------:R-:W-:Y:S01]  /*2be0*/  IMAD.WIDE R18, R18, R199.reuse, c[0x0][0x170] ;  /* 0x00005c0012127625 */ /* 0x080fe200078e02c7 */
[C---:B---3--:R-:W-:Y:S02]  /*2bf0*/  IADD3 R14, R60.reuse, 0xdc000, RZ ;  /* 0x000dc0003c0e7810 */ /* 0x048fe40007ffe0ff */
[----:B------:R-:W-:Y:S01]  /*2c00*/  IADD3 R20, R60, 0x118000, RZ ;  /* 0x001180003c147810 */ /* 0x000fe20007ffe0ff */
[----:B------:R-:W-:-:S04]  /*2c10*/  IMAD.WIDE R2, R2, R199, c[0x0][0x170] ;  /* 0x00005c0002027625 */ /* 0x000fc800078e02c7 */
[-C--:B------:R-:W-:Y:S01]  /*2c20*/  IMAD.WIDE R14, R14, R199.reuse, c[0x0][0x170] ;  /* 0x00005c000e0e7625 */ /* 0x080fe200078e02c7 */
[----:B------:R1:W-:Y:S03]  /*2c30*/  @P5 STG.E.128 [R2.64], R4 ;  /* 0x0000000402005986 */ /* 0x0003e6000c101d06 */
[-C--:B----4-:R-:W-:Y:S01]  /*2c40*/  IMAD.WIDE R16, R0, R199.reuse, c[0x0][0x170] ;  /* 0x00005c0000107625 */ /* 0x090fe200078e02c7 */
[----:B------:R1:W-:Y:S03]  /*2c50*/  @P4 STG.E.128 [R14.64], R8 ;  /* 0x000000080e004986 */ /* 0x0003e6000c101d06 */
[----:B------:R-:W-:Y:S01]  /*2c60*/  IMAD.WIDE R20, R20, R199, c[0x0][0x170] ;  /* 0x00005c0014147625 */ /* 0x000fe200078e02c7 */
[----:B------:R1:W-:Y:S04]  /*2c70*/  @P3 STG.E.128 [R16.64], R36 ;  /* 0x0000002410003986 */ /* 0x0003e8000c101d06 */
[----:B------:R1:W-:Y:S04]  /*2c80*/  @P2 STG.E.128 [R18.64], R64 ;  /* 0x0000004012002986 */ /* 0x0003e8000c101d06 */
[----:B------:R1:W-:Y:S01]  /*2c90*/  @P1 STG.E.128 [R20.64], R68 ;  /* 0x0000004414001986 */ /* 0x0003e2000c101d06 */
[----:B------:R-:W-:Y:S05]  /*2ca0*/  @!P0 EXIT ;  /* 0x000000000000894d */ /* 0x000fea0003800000 */
[----:B------:R-:W2:Y:S01]  /*2cb0*/  LDS.128 R216, [R217+0x1800] ;  /* 0x00180000d9d87984 */ /* 0x000ea20000000c00 */
[----:B-1----:R-:W-:-:S05]  /*2cc0*/  IADD3 R2, R60, 0x12c000, RZ ;  /* 0x0012c0003c027810 */ /* 0x002fca0007ffe0ff */
[----:B------:R-:W-:-:S05]  /*2cd0*/  IMAD.WIDE R2, R2, R199, c[0x0][0x170] ;  /* 0x00005c0002027625 */ /* 0x000fca00078e02c7 */
[----:B--2---:R-:W-:Y:S01]  /*2ce0*/  STG.E.128 [R2.64], R216 ;  /* 0x000000d802007986 */ /* 0x004fe2000c101d06 */
[----:B------:R-:W-:Y:S05]  /*2cf0*/  EXIT ;  /* 0x000000000000794d */ /* 0x000fea0003800000 */
.L_x_1:
[----:B------:R-:W-:-:S00]  /*2d00*/  BRA `(.L_x_1) ;  /* 0xfffffff000007947 */ /* 0x000fc0000383ffff */
[----:B------:R-:W-:-:S00]  /*2d10*/  NOP ;  /* 0x0000000000007918 */ /* 0x000fc00000000000 */
        /* <DEDUP_REMOVED lines=14> */
.L_x_2:


//--------------------- .nv.shared.triton_mm      --------------------------
	.section	.nv.shared.triton_mm,"aw",@nobits
	.sectionflags	@""
	.align	16
